	.headerflags	@"EF_CUDA_TEXMODE_UNIFIED EF_CUDA_64BIT_ADDRESS EF_CUDA_ACCELERATORS EF_CUDA_SM90 EF_CUDA_VIRTUAL_SM(EF_CUDA_SM90)"
	.elftype	@"ET_EXEC"


//--------------------- .nv.info                  --------------------------
	.section	.nv.info,"",@"SHT_CUDA_INFO"
	.align	4


	//----- nvinfo : EIATTR_REGCOUNT
	.align		4
        /*0000*/ 	.byte	0x04, 0x2f
        /*0002*/ 	.short	(.L_1 - .L_0)
	.align		4
.L_0:
        /*0004*/ 	.word	index@(triton_mm)
        /*0008*/ 	.word	0x000000a8


	//----- nvinfo : EIATTR_MIN_STACK_SIZE
	.align		4
.L_1:
        /*000c*/ 	.byte	0x04, 0x12
        /*000e*/ 	.short	(.L_3 - .L_2)
	.align		4
.L_2:
        /*0010*/ 	.word	index@(triton_mm)
        /*0014*/ 	.word	0x00000000


	//----- nvinfo : EIATTR_FRAME_SIZE
	.align		4
.L_3:
        /*0018*/ 	.byte	0x04, 0x11
        /*001a*/ 	.short	(.L_5 - .L_4)
	.align		4
.L_4:
        /*001c*/ 	.word	index@(triton_mm)
        /*0020*/ 	.word	0x00000000


	//----- nvinfo : EIATTR_MIN_STACK_SIZE
	.align		4
.L_5:
        /*0024*/ 	.byte	0x04, 0x12
        /*0026*/ 	.short	(.L_7 - .L_6)
	.align		4
.L_6:
        /*0028*/ 	.word	index@(triton_mm)
        /*002c*/ 	.word	0x00000000
.L_7:


//--------------------- .nv.info.triton_mm        --------------------------
	.section	.nv.info.triton_mm,"",@"SHT_CUDA_INFO"
	.sectionflags	@""
	.align	4


	//----- nvinfo : EIATTR_CUDA_API_VERSION
	.align		4
        /*0000*/ 	.byte	0x04, 0x37
        /*0002*/ 	.short	(.L_9 - .L_8)
.L_8:
        /*0004*/ 	.word	0x0000007c


	//----- nvinfo : EIATTR_KPARAM_INFO
	.align		4
.L_9:
        /*0008*/ 	.byte	0x04, 0x17
        /*000a*/ 	.short	(.L_11 - .L_10)
.L_10:
        /*000c*/ 	.word	0x00000000
        /*0010*/ 	.short	0x0003
        /*0012*/ 	.short	0x0018
        /*0014*/ 	.byte	0x00, 0xf0, 0x11, 0x00


	//----- nvinfo : EIATTR_KPARAM_INFO
	.align		4
.L_11:
        /*0018*/ 	.byte	0x04, 0x17
        /*001a*/ 	.short	(.L_13 - .L_12)
.L_12:
        /*001c*/ 	.word	0x00000000
        /*0020*/ 	.short	0x0002
        /*0022*/ 	.short	0x0010
        /*0024*/ 	.byte	0x00, 0xf0, 0x21, 0x00


	//----- nvinfo : EIATTR_KPARAM_INFO
	.align		4
.L_13:
        /*0028*/ 	.byte	0x04, 0x17
        /*002a*/ 	.short	(.L_15 - .L_14)
.L_14:
        /*002c*/ 	.word	0x00000000
        /*0030*/ 	.short	0x0001
        /*0032*/ 	.short	0x0008
        /*0034*/ 	.byte	0x00, 0xf0, 0x21, 0x00


	//----- nvinfo : EIATTR_KPARAM_INFO
	.align		4
.L_15:
        /*0038*/ 	.byte	0x04, 0x17
        /*003a*/ 	.short	(.L_17 - .L_16)
.L_16:
        /*003c*/ 	.word	0x00000000
        /*0040*/ 	.short	0x0000
        /*0042*/ 	.short	0x0000
        /*0044*/ 	.byte	0x00, 0xf0, 0x21, 0x00


	//----- nvinfo : EIATTR_SPARSE_MMA_MASK
	.align		4
.L_17:
        /*0048*/ 	.byte	0x03, 0x50
        /*004a*/ 	.short	0x0000


	//----- nvinfo : EIATTR_MAXREG_COUNT
	.align		4
        /*004c*/ 	.byte	0x03, 0x1b
        /*004e*/ 	.short	0x00ff


	//----- nvinfo : EIATTR_COOP_GROUP_MASK_REGIDS
	.align		4
        /*0050*/ 	.byte	0x04, 0x29
        /*0052*/ 	.short	(.L_19 - .L_18)


	//   ....[0]....
.L_18:
        /*0054*/ 	.word	0xffffffff


	//----- nvinfo : EIATTR_COOP_GROUP_INSTR_OFFSETS
	.align		4
.L_19:
        /*0058*/ 	.byte	0x04, 0x28
        /*005a*/ 	.short	(.L_21 - .L_20)


	//   ....[0]....
.L_20:
        /*005c*/ 	.word	0x00002300


	//----- nvinfo : EIATTR_EXIT_INSTR_OFFSETS
	.align		4
.L_21:
        /*0060*/ 	.byte	0x04, 0x1c
        /*0062*/ 	.short	(.L_23 - .L_22)


	//   ....[0]....
.L_22:
        /*0064*/ 	.word	0x00000050


	//   ....[1]....
        /*0068*/ 	.word	0x00003490


	//   ....[2]....
        /*006c*/ 	.word	0x000034e0


	//----- nvinfo : EIATTR_MAX_THREADS
	.align		4
.L_23:
        /*0070*/ 	.byte	0x04, 0x05
        /*0072*/ 	.short	(.L_25 - .L_24)
.L_24:
        /*0074*/ 	.word	0x00000080
        /*0078*/ 	.word	0x00000001
        /*007c*/ 	.word	0x00000001


	//----- nvinfo : EIATTR_CBANK_PARAM_SIZE
	.align		4
.L_25:
        /*0080*/ 	.byte	0x03, 0x19
        /*0082*/ 	.short	0x001c


	//----- nvinfo : EIATTR_PARAM_CBANK
	.align		4
        /*0084*/ 	.byte	0x04, 0x0a
        /*0086*/ 	.short	(.L_27 - .L_26)
	.align		4
.L_26:
        /*0088*/ 	.word	index@(.nv.constant0.triton_mm)
        /*008c*/ 	.short	0x0210
        /*008e*/ 	.short	0x001c


	//----- nvinfo : EIATTR_SW_WAR
	.align		4
.L_27:
        /*0090*/ 	.byte	0x04, 0x36
        /*0092*/ 	.short	(.L_29 - .L_28)
.L_28:
        /*0094*/ 	.word	0x00000008
.L_29:


//--------------------- .nv.callgraph             --------------------------
	.section	.nv.callgraph,"",@"SHT_CUDA_CALLGRAPH"
	.align	4
	.sectionentsize	8
	.align		4
        /*0000*/ 	.word	0x00000000
	.align		4
        /*0004*/ 	.word	0xffffffff
	.align		4
        /*0008*/ 	.word	0x00000000
	.align		4
        /*000c*/ 	.word	0xfffffffe
	.align		4
        /*0010*/ 	.word	0x00000000
	.align		4
        /*0014*/ 	.word	0xfffffffd
	.align		4
        /*0018*/ 	.word	0x00000000
	.align		4
        /*001c*/ 	.word	0xfffffffc


//--------------------- .text.triton_mm           --------------------------
	.section	.text.triton_mm,"ax",@progbits
	.sectionflags	@"SHF_BARRIERS=1"
	.align	128
        .global         triton_mm
        .type           triton_mm,@function
        .size           triton_mm,(.L_x_2 - triton_mm)
        .other          triton_mm,@"STO_CUDA_ENTRY STV_DEFAULT"
triton_mm:
.text.triton_mm:
[----:B------:R-:W1:Y:S02]  /*0000*/  LDC R1, c[0x0][0x28] ;  /* 0x00000a00ff017b82 */ /* 0x000e640000000800 */
[----:B------:R-:W2:Y:S01]  /*0010*/  LDC R7, c[0x0][0x228] ;  /* 0x00008a00ff077b82 */ /* 0x000ea20000000800 */
[----:B------:R-:W-:-:S04]  /*0020*/  IMAD.MOV.U32 R0, RZ, RZ, 0x3000 ;  /* 0x00003000ff007424 */ /* 0x000fc800078e00ff */
[----:B--2---:R-:W-:-:S05]  /*0030*/  IMAD R0, R7, R0, 0x3000000 ;  /* 0x0300000007007424 */ /* 0x004fca00078e0200 */
[----:B------:R-:W-:-:S13]  /*0040*/  ISETP.NE.AND P0, PT, R0, RZ, PT ;  /* 0x000000ff0000720c */ /* 0x000fda0003f05270 */
[----:B------:R-:W-:Y:S05]  /*0050*/  @!P0 EXIT ;  /* 0x000000000000894d */ /* 0x000fea0003800000 */
[----:B------:R-:W2:Y:S01]  /*0060*/  S2R R4, SR_CTAID.X ;  /* 0x0000000000047919 */ /* 0x000ea20000002500 */
[----:B------:R-:W-:Y:S01]  /*0070*/  VIADD R0, R7, 0x103f ;  /* 0x0000103f07007836 */ /* 0x000fe20000000000 */
[----:B------:R-:W3:Y:S01]  /*0080*/  S2UR UR4, SR_CgaCtaId ;  /* 0x00000000000479c3 */ /* 0x000ee20000008800 */
[----:B------:R-:W-:Y:S01]  /*0090*/  UMOV UR10, 0x400 ;  /* 0x00000400000a7882 */ /* 0x000fe20000000000 */
[----:B------:R-:W-:Y:S01]  /*00a0*/  ULDC.64 UR14, c[0x0][0x208] ;  /* 0x00008200000e7ab9 */ /* 0x000fe20000000a00 */
[----:B------:R-:W-:Y:S01]  /*00b0*/  UMOV UR12, 0x2 ;  /* 0x00000002000c7882 */ /* 0x000fe20000000000 */
[----:B------:R-:W-:Y:S01]  /*00c0*/  SHF.R.S32.HI R3, RZ, 0x1f, R0 ;  /* 0x0000001fff037819 */ /* 0x000fe20000011400 */
[----:B------:R-:W-:Y:S01]  /*00d0*/  UMOV UR11, 0xffffffff ;  /* 0xffffffff000b7882 */ /* 0x000fe20000000000 */
[----:B------:R-:W-:Y:S01]  /*00e0*/  UMOV UR6, URZ ;  /* 0x0000003f00067c82 */ /* 0x000fe20008000000 */
[----:B------:R-:W-:Y:S01]  /*00f0*/  UMOV UR7, URZ ;  /* 0x0000003f00077c82 */ /* 0x000fe20008000000 */
[----:B------:R-:W-:Y:S01]  /*0100*/  LEA.HI R3, R3, R0, RZ, 0x6 ;  /* 0x0000000003037211 */ /* 0x000fe200078f30ff */
[----:B---3--:R-:W-:-:S04]  /*0110*/  UPRMT UR10, UR4, 0x654, UR10 ;  /* 0x00000654040a7896 */ /* 0x008fc8000800000a */
[----:B------:R-:W-:Y:S01]  /*0120*/  UIADD3 UR13, UR10, 0x10000, URZ ;  /* 0x000100000a0d7890 */ /* 0x000fe2000fffe03f */
[C---:B--2---:R-:W-:Y:S01]  /*0130*/  IMAD.HI R2, R4.reuse, 0x2aaaaaab, RZ ;  /* 0x2aaaaaab04027827 */ /* 0x044fe200078e02ff */
[----:B------:R-:W-:Y:S02]  /*0140*/  IABS R25, R4 ;  /* 0x0000000400197213 */ /* 0x000fe40000000000 */
[----:B------:R-:W-:Y:S02]  /*0150*/  ISETP.GE.AND P2, PT, R4, RZ, PT ;  /* 0x000000ff0400720c */ /* 0x000fe40003f46270 */
[----:B------:R-:W-:-:S04]  /*0160*/  SHF.R.U32.HI R5, RZ, 0x1f, R2 ;  /* 0x0000001fff057819 */ /* 0x000fc80000011602 */
[----:B------:R-:W-:-:S05]  /*0170*/  LEA.HI.SX32 R5, R2, R5, 0x19 ;  /* 0x0000000502057211 */ /* 0x000fca00078fcaff */
[C---:B------:R-:W-:Y:S02]  /*0180*/  IMAD.SHL.U32 R28, R5.reuse, 0x8, RZ ;  /* 0x00000008051c7824 */ /* 0x040fe400078e00ff */
[----:B------:R-:W-:-:S03]  /*0190*/  IMAD R5, R5, -0x300, R4 ;  /* 0xfffffd0005057824 */ /* 0x000fc600078e0204 */
[----:B------:R-:W-:Y:S02]  /*01a0*/  LEA.HI.SX32 R3, R3, -R28, 0x1a ;  /* 0x8000001c03037211 */ /* 0x000fe400078fd2ff */
[----:B------:R-:W-:Y:S02]  /*01b0*/  IABS R10, R5 ;  /* 0x00000005000a7213 */ /* 0x000fe40000000000 */
[----:B------:R-:W-:-:S04]  /*01c0*/  VIMNMX R20, R3, 0x8, PT ;  /* 0x0000000803147848 */ /* 0x000fc80003fe0100 */
[-C--:B------:R-:W-:Y:S02]  /*01d0*/  IABS R8, R20.reuse ;  /* 0x0000001400087213 */ /* 0x080fe40000000000 */
[-C--:B------:R-:W-:Y:S02]  /*01e0*/  IABS R6, R20.reuse ;  /* 0x0000001400067213 */ /* 0x080fe40000000000 */
[----:B------:R-:W2:Y:S01]  /*01f0*/  I2F.RP R0, R8 ;  /* 0x0000000800007306 */ /* 0x000ea20000209400 */
[-C--:B------:R-:W-:Y:S02]  /*0200*/  LOP3.LUT R5, R5, R20.reuse, RZ, 0x3c, !PT ;  /* 0x0000001405057212 */ /* 0x080fe400078e3cff */
[----:B------:R-:W-:Y:S01]  /*0210*/  IMAD.MOV R6, RZ, RZ, -R6 ;  /* 0x000000ffff067224 */ /* 0x000fe200078e0a06 */
[----:B------:R-:W-:Y:S02]  /*0220*/  LOP3.LUT R30, RZ, R20, RZ, 0x33, !PT ;  /* 0x00000014ff1e7212 */ /* 0x000fe400078e33ff */
[----:B------:R-:W-:-:S02]  /*0230*/  ISETP.GE.AND P4, PT, R5, RZ, PT ;  /* 0x000000ff0500720c */ /* 0x000fc40003f86270 */
[----:B--2---:R-:W2:Y:S02]  /*0240*/  MUFU.RCP R0, R0 ;  /* 0x0000000000007308 */ /* 0x004ea40000001000 */
[----:B--2---:R-:W-:Y:S02]  /*0250*/  VIADD R2, R0, 0xffffffe ;  /* 0x0ffffffe00027836 */ /* 0x004fe40000000000 */
[----:B------:R-:W2:Y:S04]  /*0260*/  S2R R0, SR_TID.X ;  /* 0x0000000000007919 */ /* 0x000ea80000002100 */
[----:B------:R3:W4:Y:S02]  /*0270*/  F2I.FTZ.U32.TRUNC.NTZ R3, R2 ;  /* 0x0000000200037305 */ /* 0x000724000021f000 */
[----:B---3--:R-:W-:-:S02]  /*0280*/  IMAD.MOV.U32 R2, RZ, RZ, RZ ;  /* 0x000000ffff027224 */ /* 0x008fc400078e00ff */
[----:B----4-:R-:W-:-:S04]  /*0290*/  IMAD.MOV R9, RZ, RZ, -R3 ;  /* 0x000000ffff097224 */ /* 0x010fc800078e0a03 */
[----:B------:R-:W-:-:S04]  /*02a0*/  IMAD R9, R9, R8, RZ ;  /* 0x0000000809097224 */ /* 0x000fc800078e02ff */
[----:B------:R-:W-:-:S06]  /*02b0*/  IMAD.HI.U32 R3, R3, R9, R2 ;  /* 0x0000000903037227 */ /* 0x000fcc00078e0002 */
[C---:B------:R-:W-:Y:S01]  /*02c0*/  IMAD.HI.U32 R2, R3.reuse, R25, RZ ;  /* 0x0000001903027227 */ /* 0x040fe200078e00ff */
[--C-:B--2---:R-:W-:Y:S02]  /*02d0*/  SHF.R.U32.HI R32, RZ, 0x4, R0.reuse ;  /* 0x00000004ff207819 */ /* 0x104fe40000011600 */
[--C-:B------:R-:W-:Y:S01]  /*02e0*/  SHF.R.U32.HI R160, RZ, 0x5, R0.reuse ;  /* 0x00000005ffa07819 */ /* 0x100fe20000011600 */
[----:B------:R-:W-:Y:S01]  /*02f0*/  IMAD.HI.U32 R19, R3, R10, RZ ;  /* 0x0000000a03137227 */ /* 0x000fe200078e00ff */
[----:B------:R-:W-:Y:S02]  /*0300*/  SHF.R.U32.HI R3, RZ, 0x4, R0 ;  /* 0x00000004ff037819 */ /* 0x000fe40000011600 */
[----:B------:R-:W-:Y:S01]  /*0310*/  SGXT.U32 R32, R32, 0x3 ;  /* 0x000000032020781a */ /* 0x000fe20000000000 */
[-C--:B------:R-:W-:Y:S02]  /*0320*/  IMAD R25, R2, R6.reuse, R25 ;  /* 0x0000000602197224 */ /* 0x080fe400078e0219 */
[----:B------:R-:W-:Y:S01]  /*0330*/  IMAD R6, R19, R6, R10 ;  /* 0x0000000613067224 */ /* 0x000fe200078e020a */
[----:B------:R-:W-:Y:S01]  /*0340*/  LOP3.LUT R9, R32, 0x28, RZ, 0xfc, !PT ;  /* 0x0000002820097812 */ /* 0x000fe200078efcff */
[----:B------:R-:W-:Y:S01]  /*0350*/  VIADD R2, R7, 0x1000 ;  /* 0x0000100007027836 */ /* 0x000fe20000000000 */
[----:B------:R-:W-:Y:S01]  /*0360*/  ISETP.GT.U32.AND P0, PT, R8, R25, PT ;  /* 0x000000190800720c */ /* 0x000fe20003f04070 */
[----:B------:R-:W-:Y:S01]  /*0370*/  IMAD.SHL.U32 R4, R0, 0x8, RZ ;  /* 0x0000000800047824 */ /* 0x000fe200078e00ff */
[----:B------:R-:W-:-:S02]  /*0380*/  ISETP.GT.U32.AND P3, PT, R8, R6, PT ;  /* 0x000000060800720c */ /* 0x000fc40003f64070 */
[----:B------:R-:W-:Y:S02]  /*0390*/  IABS R24, R2 ;  /* 0x0000000200187213 */ /* 0x000fe40000000000 */
[----:B------:R-:W-:Y:S02]  /*03a0*/  LOP3.LUT R5, R4, 0x40, RZ, 0xc0, !PT ;  /* 0x0000004004057812 */ /* 0x000fe400078ec0ff */
[----:B------:R-:W2:Y:S01]  /*03b0*/  I2F.RP R17, R24 ;  /* 0x0000001800117306 */ /* 0x000ea20000209400 */
[C---:B------:R-:W-:Y:S02]  /*03c0*/  LOP3.LUT R7, R32.reuse, 0x18, RZ, 0xfc, !PT ;  /* 0x0000001820077812 */ /* 0x040fe400078efcff */
[----:B------:R-:W-:Y:S01]  /*03d0*/  IMAD.SHL.U32 R90, R5, 0x40, RZ ;  /* 0x00000040055a7824 */ /* 0x000fe200078e00ff */
[C---:B------:R-:W-:Y:S01]  /*03e0*/  LOP3.LUT R11, R32.reuse, 0x38, RZ, 0xfc, !PT ;  /* 0x00000038200b7812 */ /* 0x040fe200078efcff */
[--C-:B------:R-:W-:Y:S01]  /*03f0*/  @!P0 IMAD.IADD R25, R25, 0x1, -R8.reuse ;  /* 0x0000000119198824 */ /* 0x100fe200078e0a08 */
[----:B------:R-:W-:Y:S01]  /*0400*/  LOP3.LUT R13, R32, 0x48, RZ, 0xfc, !PT ;  /* 0x00000048200d7812 */ /* 0x000fe200078efcff */
[----:B------:R-:W-:Y:S01]  /*0410*/  @!P3 IMAD.IADD R6, R6, 0x1, -R8 ;  /* 0x000000010606b824 */ /* 0x000fe200078e0a08 */
[----:B------:R-:W-:Y:S01]  /*0420*/  LOP3.LUT R10, R32, 0x30, RZ, 0xfc, !PT ;  /* 0x00000030200a7812 */ /* 0x000fe200078efcff */
[----:B------:R-:W-:Y:S01]  /*0430*/  IMAD.SHL.U32 R26, R5, 0x80, RZ ;  /* 0x00000080051a7824 */ /* 0x000fe200078e00ff */
[----:B------:R-:W-:Y:S01]  /*0440*/  ISETP.GT.U32.AND P1, PT, R8, R25, PT ;  /* 0x000000190800720c */ /* 0x000fe20003f24070 */
[----:B------:R-:W-:Y:S01]  /*0450*/  @!P3 VIADD R19, R19, 0x1 ;  /* 0x000000011313b836 */ /* 0x000fe20000000000 */
[----:B------:R-:W-:-:S02]  /*0460*/  ISETP.GE.U32.AND P0, PT, R6, R8, PT ;  /* 0x000000080600720c */ /* 0x000fc40003f06070 */
[----:B------:R-:W-:Y:S01]  /*0470*/  LOP3.LUT R6, R3, R0, RZ, 0x3c, !PT ;  /* 0x0000000003067212 */ /* 0x000fe200078e3cff */
[----:B--2---:R2:W3:Y:S01]  /*0480*/  MUFU.RCP R22, R17 ;  /* 0x0000001100167308 */ /* 0x0044e20000001000 */
[C---:B------:R-:W-:Y:S02]  /*0490*/  LOP3.LUT R5, R32.reuse, 0x8, RZ, 0xfc, !PT ;  /* 0x0000000820057812 */ /* 0x040fe400078efcff */
[----:B------:R-:W-:Y:S01]  /*04a0*/  LOP3.LUT R12, R32, 0x40, RZ, 0xfc, !PT ;  /* 0x00000040200c7812 */ /* 0x000fe200078efcff */
[----:B------:R-:W-:Y:S01]  /*04b0*/  IMAD.SHL.U32 R18, R6, 0x8, RZ ;  /* 0x0000000806127824 */ /* 0x000fe200078e00ff */
[C---:B------:R-:W-:Y:S02]  /*04c0*/  LOP3.LUT R6, R32.reuse, 0x10, RZ, 0xfc, !PT ;  /* 0x0000001020067812 */ /* 0x040fe400078efcff */
[----:B------:R-:W-:Y:S01]  /*04d0*/  LOP3.LUT R14, R32, 0x50, RZ, 0xfc, !PT ;  /* 0x00000050200e7812 */ /* 0x000fe200078efcff */
[----:B------:R-:W-:Y:S01]  /*04e0*/  @!P1 IMAD.IADD R25, R25, 0x1, -R8 ;  /* 0x0000000119199824 */ /* 0x000fe200078e0a08 */
[----:B------:R-:W-:Y:S01]  /*04f0*/  LOP3.LUT R23, R18, 0x38, RZ, 0xc0, !PT ;  /* 0x0000003812177812 */ /* 0x000fe200078ec0ff */
[----:B------:R-:W-:Y:S01]  /*0500*/  @P0 VIADD R19, R19, 0x1 ;  /* 0x0000000113130836 */ /* 0x000fe20000000000 */
[C---:B------:R-:W-:Y:S01]  /*0510*/  LOP3.LUT R8, R32.reuse, 0x20, RZ, 0xfc, !PT ;  /* 0x0000002020087812 */ /* 0x040fe200078efcff */
[----:B------:R-:W-:Y:S01]  /*0520*/  @!P2 IMAD.MOV R25, RZ, RZ, -R25 ;  /* 0x000000ffff19a224 */ /* 0x000fe200078e0a19 */
[C---:B------:R-:W-:Y:S01]  /*0530*/  LOP3.LUT R15, R32.reuse, 0x58, RZ, 0xfc, !PT ;  /* 0x00000058200f7812 */ /* 0x040fe200078efcff */
[--C-:B------:R-:W-:Y:S01]  /*0540*/  IMAD R33, R7, 0x40, R23.reuse ;  /* 0x0000004007217824 */ /* 0x100fe200078e0217 */
[C---:B------:R-:W-:Y:S01]  /*0550*/  LOP3.LUT R16, R32.reuse, 0x60, RZ, 0xfc, !PT ;  /* 0x0000006020107812 */ /* 0x040fe200078efcff */
[--C-:B------:R-:W-:Y:S01]  /*0560*/  IMAD R29, R5, 0x40, R23.reuse ;  /* 0x00000040051d7824 */ /* 0x100fe200078e0217 */
[C---:B--2---:R-:W-:Y:S01]  /*0570*/  LOP3.LUT R17, R32.reuse, 0x68, RZ, 0xfc, !PT ;  /* 0x0000006820117812 */ /* 0x044fe200078efcff */
[--C-:B------:R-:W-:Y:S01]  /*0580*/  IMAD R37, R9, 0x40, R23.reuse ;  /* 0x0000004009257824 */ /* 0x100fe200078e0217 */
[C---:B------:R-:W-:Y:S01]  /*0590*/  LOP3.LUT R18, R32.reuse, 0x70, RZ, 0xfc, !PT ;  /* 0x0000007020127812 */ /* 0x040fe200078efcff */
[--C-:B------:R-:W-:Y:S01]  /*05a0*/  IMAD R39, R11, 0x40, R23.reuse ;  /* 0x000000400b277824 */ /* 0x100fe200078e0217 */
[----:B------:R-:W-:Y:S01]  /*05b0*/  LOP3.LUT R21, R32, 0x78, RZ, 0xfc, !PT ;  /* 0x0000007820157812 */ /* 0x000fe200078efcff */
[--C-:B------:R-:W-:Y:S01]  /*05c0*/  IMAD R7, R13, 0x40, R23.reuse ;  /* 0x000000400d077824 */ /* 0x100fe200078e0217 */
[----:B------:R-:W-:Y:S01]  /*05d0*/  ISETP.NE.AND P0, PT, R20, RZ, PT ;  /* 0x000000ff1400720c */ /* 0x000fe20003f05270 */
[--C-:B------:R-:W-:Y:S01]  /*05e0*/  IMAD R31, R6, 0x40, R23.reuse ;  /* 0x00000040061f7824 */ /* 0x100fe200078e0217 */
[-C--:B------:R-:W-:Y:S01]  /*05f0*/  LOP3.LUT R92, R39, R26.reuse, RZ, 0xfc, !PT ;  /* 0x0000001a275c7212 */ /* 0x080fe200078efcff */
[--C-:B------:R-:W-:Y:S01]  /*0600*/  IMAD R35, R8, 0x40, R23.reuse ;  /* 0x0000004008237824 */ /* 0x100fe200078e0217 */
[----:B------:R-:W-:Y:S01]  /*0610*/  LOP3.LUT R6, R7, R26, RZ, 0xfc, !PT ;  /* 0x0000001a07067212 */ /* 0x000fe200078efcff */
[--C-:B------:R-:W-:Y:S01]  /*0620*/  IMAD R91, R10, 0x40, R23.reuse ;  /* 0x000000400a5b7824 */ /* 0x100fe200078e0217 */
[----:B------:R-:W-:Y:S01]  /*0630*/  SEL R25, R30, R25, !P0 ;  /* 0x000000191e197207 */ /* 0x000fe20004000000 */
[--C-:B------:R-:W-:Y:S01]  /*0640*/  IMAD R5, R12, 0x40, R23.reuse ;  /* 0x000000400c057824 */ /* 0x100fe200078e0217 */
[-C--:B------:R-:W-:Y:S01]  /*0650*/  LOP3.LUT R20, R35, R90.reuse, RZ, 0xfc, !PT ;  /* 0x0000005a23147212 */ /* 0x080fe200078efcff */
[--C-:B------:R-:W-:Y:S01]  /*0660*/  IMAD R9, R14, 0x40, R23.reuse ;  /* 0x000000400e097824 */ /* 0x100fe200078e0217 */
[----:B------:R-:W-:Y:S01]  /*0670*/  LOP3.LUT R88, R91, R90, RZ, 0xfc, !PT ;  /* 0x0000005a5b587212 */ /* 0x000fe200078efcff */
[--C-:B------:R-:W-:Y:S01]  /*0680*/  IMAD R15, R15, 0x40, R23.reuse ;  /* 0x000000400f0f7824 */ /* 0x100fe200078e0217 */
[----:B------:R-:W-:Y:S01]  /*0690*/  LOP3.LUT R5, R5, R26, RZ, 0xfc, !PT ;  /* 0x0000001a05057212 */ /* 0x000fe200078efcff */
[--C-:B------:R-:W-:Y:S01]  /*06a0*/  IMAD R11, R16, 0x40, R23.reuse ;  /* 0x00000040100b7824 */ /* 0x100fe200078e0217 */
[----:B------:R-:W-:Y:S01]  /*06b0*/  LOP3.LUT R16, R31, R90, RZ, 0xfc, !PT ;  /* 0x0000005a1f107212 */ /* 0x000fe200078efcff */
[--C-:B------:R-:W-:Y:S01]  /*06c0*/  IMAD R17, R17, 0x40, R23.reuse ;  /* 0x0000004011117824 */ /* 0x100fe200078e0217 */
[-C--:B------:R-:W-:Y:S01]  /*06d0*/  LOP3.LUT R7, R9, R26.reuse, RZ, 0xfc, !PT ;  /* 0x0000001a09077212 */ /* 0x080fe200078efcff */
[--C-:B------:R-:W-:Y:S01]  /*06e0*/  IMAD R41, R18, 0x40, R23.reuse ;  /* 0x0000004012297824 */ /* 0x100fe200078e0217 */
[-C--:B------:R-:W-:Y:S01]  /*06f0*/  LOP3.LUT R8, R15, R26.reuse, RZ, 0xfc, !PT ;  /* 0x0000001a0f087212 */ /* 0x080fe200078efcff */
[--C-:B------:R-:W-:Y:S01]  /*0700*/  IMAD R93, R21, 0x40, R23.reuse ;  /* 0x00000040155d7824 */ /* 0x100fe200078e0217 */
[-C--:B------:R-:W-:Y:S01]  /*0710*/  LOP3.LUT R10, R17, R26.reuse, RZ, 0xfc, !PT ;  /* 0x0000001a110a7212 */ /* 0x080fe200078efcff */
[----:B------:R-:W-:Y:S01]  /*0720*/  IMAD R13, R32, 0x40, R23 ;  /* 0x00000040200d7824 */ /* 0x000fe200078e0217 */
[-C--:B------:R-:W-:Y:S01]  /*0730*/  LOP3.LUT R17, R31, R26.reuse, RZ, 0xfc, !PT ;  /* 0x0000001a1f117212 */ /* 0x080fe200078efcff */
[----:B------:R-:W-:Y:S01]  /*0740*/  IMAD.MOV.U32 R23, RZ, RZ, R19 ;  /* 0x000000ffff177224 */ /* 0x000fe200078e0013 */
[----:B------:R-:W-:Y:S01]  /*0750*/  LOP3.LUT R9, R11, R26, RZ, 0xfc, !PT ;  /* 0x0000001a0b097212 */ /* 0x000fe200078efcff */
[----:B---3--:R-:W-:Y:S01]  /*0760*/  VIADD R22, R22, 0xffffffe ;  /* 0x0ffffffe16167836 */ /* 0x008fe20000000000 */
[----:B------:R-:W-:Y:S01]  /*0770*/  LOP3.LUT R12, R13, R90, RZ, 0xfc, !PT ;  /* 0x0000005a0d0c7212 */ /* 0x000fe200078efcff */
[----:B------:R-:W-:Y:S01]  /*0780*/  @!P4 IMAD.MOV R23, RZ, RZ, -R23 ;  /* 0x000000ffff17c224 */ /* 0x000fe200078e0a17 */
[-C--:B------:R-:W-:Y:S01]  /*0790*/  LOP3.LUT R11, R41, R26.reuse, RZ, 0xfc, !PT ;  /* 0x0000001a290b7212 */ /* 0x080fe200078efcff */
[----:B------:R-:W2:Y:S01]  /*07a0*/  F2I.FTZ.U32.TRUNC.NTZ R27, R22 ;  /* 0x00000016001b7305 */ /* 0x000ea2000021f000 */
[----:B------:R-:W-:Y:S01]  /*07b0*/  LOP3.LUT R13, R13, R26, RZ, 0xfc, !PT ;  /* 0x0000001a0d0d7212 */ /* 0x000fe200078efcff */
[----:B------:R-:W-:Y:S01]  /*07c0*/  IMAD.IADD R109, R28, 0x1, R25 ;  /* 0x000000011c6d7824 */ /* 0x000fe200078e0219 */
[----:B------:R-:W-:-:S02]  /*07d0*/  SEL R89, R30, R23, !P0 ;  /* 0x000000171e597207 */ /* 0x000fc40004000000 */
[----:B------:R-:W-:Y:S01]  /*07e0*/  LOP3.LUT R14, R29, R90, RZ, 0xfc, !PT ;  /* 0x0000005a1d0e7212 */ /* 0x000fe200078efcff */
[----:B------:R-:W-:Y:S01]  /*07f0*/  IMAD.SHL.U32 R109, R109, 0x40, RZ ;  /* 0x000000406d6d7824 */ /* 0x000fe200078e00ff */
[-C--:B------:R-:W-:Y:S01]  /*0800*/  LOP3.LUT R15, R29, R26.reuse, RZ, 0xfc, !PT ;  /* 0x0000001a1d0f7212 */ /* 0x080fe200078efcff */
[----:B------:R-:W-:Y:S01]  /*0810*/  IMAD.SHL.U32 R89, R89, 0x80, RZ ;  /* 0x0000008059597824 */ /* 0x000fe200078e00ff */
[-C--:B------:R-:W-:Y:S02]  /*0820*/  LOP3.LUT R19, R33, R26.reuse, RZ, 0xfc, !PT ;  /* 0x0000001a21137212 */ /* 0x080fe400078efcff */
[----:B------:R-:W-:Y:S02]  /*0830*/  LOP3.LUT R21, R35, R26, RZ, 0xfc, !PT ;  /* 0x0000001a23157212 */ /* 0x000fe400078efcff */
[----:B------:R-:W-:Y:S01]  /*0840*/  LOP3.LUT R60, R89, R32, RZ, 0xfc, !PT ;  /* 0x00000020593c7212 */ /* 0x000fe200078efcff */
[----:B--2---:R-:W-:Y:S01]  /*0850*/  IMAD.MOV R31, RZ, RZ, -R27 ;  /* 0x000000ffff1f7224 */ /* 0x004fe200078e0a1b */
[----:B------:R-:W-:-:S02]  /*0860*/  LOP3.LUT R23, R37, R26, RZ, 0xfc, !PT ;  /* 0x0000001a25177212 */ /* 0x000fc400078efcff */
[----:B------:R-:W-:Y:S01]  /*0870*/  LOP3.LUT R91, R91, R26, RZ, 0xfc, !PT ;  /* 0x0000001a5b5b7212 */ /* 0x000fe200078efcff */
[----:B------:R-:W-:Y:S01]  /*0880*/  IMAD R31, R31, R24, RZ ;  /* 0x000000181f1f7224 */ /* 0x000fe200078e02ff */
[----:B------:R-:W-:Y:S01]  /*0890*/  LOP3.LUT R93, R93, R26, RZ, 0xfc, !PT ;  /* 0x0000001a5d5d7212 */ /* 0x000fe200078efcff */
[----:B------:R-:W-:Y:S01]  /*08a0*/  IMAD.HI R29, R60, 0x2aaaaaab, RZ ;  /* 0x2aaaaaab3c1d7827 */ /* 0x000fe200078e02ff */
[----:B------:R-:W-:Y:S02]  /*08b0*/  LOP3.LUT R43, R89, 0x8, R32, 0xfe, !PT ;  /* 0x00000008592b7812 */ /* 0x000fe400078efe20 */
[----:B------:R-:W-:Y:S01]  /*08c0*/  LOP3.LUT R45, R89, 0x10, R32, 0xfe, !PT ;  /* 0x00000010592d7812 */ /* 0x000fe200078efe20 */
[----:B------:R-:W-:Y:S01]  /*08d0*/  IMAD.MOV.U32 R26, RZ, RZ, RZ ;  /* 0x000000ffff1a7224 */ /* 0x000fe200078e00ff */
[----:B------:R-:W-:Y:S02]  /*08e0*/  SHF.R.U32.HI R30, RZ, 0x1f, R29 ;  /* 0x0000001fff1e7819 */ /* 0x000fe4000001161d */
[----:B------:R-:W-:Y:S01]  /*08f0*/  LOP3.LUT R47, R89, 0x18, R32, 0xfe, !PT ;  /* 0x00000018592f7812 */ /* 0x000fe200078efe20 */
[----:B------:R-:W-:Y:S01]  /*0900*/  IMAD.HI.U32 R26, R27, R31, R26 ;  /* 0x0000001f1b1a7227 */ /* 0x000fe200078e001a */
[----:B------:R-:W-:-:S02]  /*0910*/  LEA.HI R25, R29, R30, RZ, 0x15 ;  /* 0x0000001e1d197211 */ /* 0x000fc400078fa8ff */
[----:B------:R-:W-:Y:S01]  /*0920*/  LOP3.LUT R49, R89, 0x20, R32, 0xfe, !PT ;  /* 0x0000002059317812 */ /* 0x000fe200078efe20 */
[----:B------:R-:W-:Y:S01]  /*0930*/  IMAD.HI R27, R43, 0x2aaaaaab, RZ ;  /* 0x2aaaaaab2b1b7827 */ /* 0x000fe200078e02ff */
[----:B------:R-:W-:Y:S02]  /*0940*/  LOP3.LUT R57, R89, 0x30, R32, 0xfe, !PT ;  /* 0x0000003059397812 */ /* 0x000fe400078efe20 */
[----:B------:R-:W-:Y:S01]  /*0950*/  LOP3.LUT R51, R89, 0x28, R32, 0xfe, !PT ;  /* 0x0000002859337812 */ /* 0x000fe200078efe20 */
[----:B------:R-:W-:Y:S01]  /*0960*/  IMAD.HI R29, R45, 0x2aaaaaab, RZ ;  /* 0x2aaaaaab2d1d7827 */ /* 0x000fe200078e02ff */
[----:B------:R-:W-:Y:S02]  /*0970*/  SHF.R.U32.HI R28, RZ, 0x1f, R27 ;  /* 0x0000001fff1c7819 */ /* 0x000fe4000001161b */
[----:B------:R-:W-:Y:S01]  /*0980*/  LOP3.LUT R18, R33, R90, RZ, 0xfc, !PT ;  /* 0x0000005a21127212 */ /* 0x000fe200078efcff */
[----:B------:R-:W-:Y:S01]  /*0990*/  IMAD.HI R31, R47, 0x2aaaaaab, RZ ;  /* 0x2aaaaaab2f1f7827 */ /* 0x000fe200078e02ff */
[----:B------:R-:W-:-:S02]  /*09a0*/  LEA.HI R28, R27, R28, RZ, 0x15 ;  /* 0x0000001c1b1c7211 */ /* 0x000fc400078fa8ff */
[----:B------:R-:W-:Y:S01]  /*09b0*/  SHF.R.U32.HI R30, RZ, 0x1f, R29 ;  /* 0x0000001fff1e7819 */ /* 0x000fe2000001161d */
[----:B------:R-:W-:Y:S01]  /*09c0*/  IMAD.HI R33, R49, 0x2aaaaaab, RZ ;  /* 0x2aaaaaab31217827 */ /* 0x000fe200078e02ff */
[----:B------:R-:W-:Y:S02]  /*09d0*/  LOP3.LUT R71, R89, 0x38, R32, 0xfe, !PT ;  /* 0x0000003859477812 */ /* 0x000fe400078efe20 */
[----:B------:R-:W-:Y:S01]  /*09e0*/  SHF.R.U32.HI R34, RZ, 0x1f, R31 ;  /* 0x0000001fff227819 */ /* 0x000fe2000001161f */
[----:B------:R-:W-:Y:S01]  /*09f0*/  IMAD.HI R27, R57, 0x2aaaaaab, RZ ;  /* 0x2aaaaaab391b7827 */ /* 0x000fe200078e02ff */
[----:B------:R-:W-:Y:S02]  /*0a00*/  LOP3.LUT R73, R89, 0x40, R32, 0xfe, !PT ;  /* 0x0000004059497812 */ /* 0x000fe400078efe20 */
[----:B------:R-:W-:Y:S01]  /*0a10*/  LEA.HI R30, R29, R30, RZ, 0x15 ;  /* 0x0000001e1d1e7211 */ /* 0x000fe200078fa8ff */
[----:B------:R-:W-:Y:S01]  /*0a20*/  IMAD.HI R35, R51, 0x2aaaaaab, RZ ;  /* 0x2aaaaaab33237827 */ /* 0x000fe200078e02ff */
[----:B------:R-:W-:-:S02]  /*0a30*/  SHF.R.U32.HI R36, RZ, 0x1f, R33 ;  /* 0x0000001fff247819 */ /* 0x000fc40000011621 */
[----:B------:R-:W-:Y:S01]  /*0a40*/  LEA.HI R34, R31, R34, RZ, 0x15 ;  /* 0x000000221f227211 */ /* 0x000fe200078fa8ff */
[----:B------:R-:W-:Y:S01]  /*0a50*/  IMAD.HI R29, R71, 0x2aaaaaab, RZ ;  /* 0x2aaaaaab471d7827 */ /* 0x000fe200078e02ff */
[----:B------:R-:W-:Y:S02]  /*0a60*/  LOP3.LUT R75, R89, 0x48, R32, 0xfe, !PT ;  /* 0x00000048594b7812 */ /* 0x000fe400078efe20 */
[----:B------:R-:W-:Y:S01]  /*0a70*/  SHF.R.U32.HI R40, RZ, 0x1f, R27 ;  /* 0x0000001fff287819 */ /* 0x000fe2000001161b */
[----:B------:R-:W-:Y:S01]  /*0a80*/  IMAD.HI R31, R73, 0x2aaaaaab, RZ ;  /* 0x2aaaaaab491f7827 */ /* 0x000fe200078e02ff */
[----:B------:R-:W-:Y:S02]  /*0a90*/  LOP3.LUT R79, R89, 0x58, R32, 0xfe, !PT ;  /* 0x00000058594f7812 */ /* 0x000fe400078efe20 */
[----:B------:R-:W-:Y:S01]  /*0aa0*/  SHF.R.U32.HI R38, RZ, 0x1f, R35 ;  /* 0x0000001fff267819 */ /* 0x000fe20000011623 */
[----:B------:R-:W-:Y:S01]  /*0ab0*/  IMAD R43, R28, -0x3000, R43 ;  /* 0xffffd0001c2b7824 */ /* 0x000fe200078e022b */
[----:B------:R-:W-:Y:S01]  /*0ac0*/  LOP3.LUT R77, R89, 0x50, R32, 0xfe, !PT ;  /* 0x00000050594d7812 */ /* 0x000fe200078efe20 */
[----:B------:R-:W-:Y:S01]  /*0ad0*/  IMAD R45, R30, -0x3000, R45 ;  /* 0xffffd0001e2d7824 */ /* 0x000fe200078e022d */
[----:B------:R-:W-:Y:S01]  /*0ae0*/  LEA.HI R36, R33, R36, RZ, 0x15 ;  /* 0x0000002421247211 */ /* 0x000fe200078fa8ff */
[----:B------:R-:W-:Y:S01]  /*0af0*/  IMAD.HI R33, R75, 0x2aaaaaab, RZ ;  /* 0x2aaaaaab4b217827 */ /* 0x000fe200078e02ff */
[----:B------:R-:W-:-:S02]  /*0b00*/  LEA.HI R40, R27, R40, RZ, 0x15 ;  /* 0x000000281b287211 */ /* 0x000fc400078fa8ff */
[----:B------:R-:W-:Y:S01]  /*0b10*/  LEA.HI R38, R35, R38, RZ, 0x15 ;  /* 0x0000002623267211 */ /* 0x000fe200078fa8ff */
[----:B------:R-:W-:Y:S01]  /*0b20*/  IMAD.HI R27, R79, 0x2aaaaaab, RZ ;  /* 0x2aaaaaab4f1b7827 */ /* 0x000fe200078e02ff */
[----:B------:R-:W-:Y:S02]  /*0b30*/  SHF.R.U32.HI R42, RZ, 0x1f, R29 ;  /* 0x0000001fff2a7819 */ /* 0x000fe4000001161d */
[----:B------:R-:W-:Y:S01]  /*0b40*/  LOP3.LUT R81, R89, 0x60, R32, 0xfe, !PT ;  /* 0x0000006059517812 */ /* 0x000fe200078efe20 */
[----:B------:R-:W-:Y:S01]  /*0b50*/  IMAD.HI R35, R77, 0x2aaaaaab, RZ ;  /* 0x2aaaaaab4d237827 */ /* 0x000fe200078e02ff */
[----:B------:R-:W-:Y:S02]  /*0b60*/  SHF.R.U32.HI R44, RZ, 0x1f, R31 ;  /* 0x0000001fff2c7819 */ /* 0x000fe4000001161f */
[----:B------:R-:W-:Y:S01]  /*0b70*/  LOP3.LUT R83, R89, 0x68, R32, 0xfe, !PT ;  /* 0x0000006859537812 */ /* 0x000fe200078efe20 */
[----:B------:R-:W-:Y:S01]  /*0b80*/  IMAD R25, R25, -0x3000, R60 ;  /* 0xffffd00019197824 */ /* 0x000fe200078e023c */
[----:B------:R-:W-:Y:S01]  /*0b90*/  LOP3.LUT R95, R109, R32, RZ, 0xfc, !PT ;  /* 0x000000206d5f7212 */ /* 0x000fe200078efcff */
[----:B------:R-:W-:Y:S01]  /*0ba0*/  IMAD R47, R34, -0x3000, R47 ;  /* 0xffffd000222f7824 */ /* 0x000fe200078e022f */
[----:B------:R-:W-:Y:S01]  /*0bb0*/  LOP3.LUT R97, R109, 0x8, R32, 0xfe, !PT ;  /* 0x000000086d617812 */ /* 0x000fe200078efe20 */
[----:B------:R-:W-:Y:S01]  /*0bc0*/  IMAD R49, R36, -0x3000, R49 ;  /* 0xffffd00024317824 */ /* 0x000fe200078e0231 */
[----:B------:R-:W-:Y:S01]  /*0bd0*/  LOP3.LUT R99, R109, 0x10, R32, 0xfe, !PT ;  /* 0x000000106d637812 */ /* 0x000fe200078efe20 */
[----:B------:R-:W-:Y:S01]  /*0be0*/  IMAD R51, R38, -0x3000, R51 ;  /* 0xffffd00026337824 */ /* 0x000fe200078e0233 */
[----:B------:R-:W-:-:S02]  /*0bf0*/  LOP3.LUT R101, R109, 0x18, R32, 0xfe, !PT ;  /* 0x000000186d657812 */ /* 0x000fc400078efe20 */
[----:B------:R-:W-:Y:S02]  /*0c00*/  LOP3.LUT R103, R109, 0x20, R32, 0xfe, !PT ;  /* 0x000000206d677812 */ /* 0x000fe400078efe20 */
[----:B------:R-:W-:Y:S02]  /*0c10*/  LOP3.LUT R105, R109, 0x28, R32, 0xfe, !PT ;  /* 0x000000286d697812 */ /* 0x000fe400078efe20 */
[----:B------:R-:W-:Y:S02]  /*0c20*/  LOP3.LUT R107, R109, 0x30, R32, 0xfe, !PT ;  /* 0x000000306d6b7812 */ /* 0x000fe400078efe20 */
[----:B------:R-:W-:Y:S01]  /*0c30*/  LEA.HI R42, R29, R42, RZ, 0x15 ;  /* 0x0000002a1d2a7211 */ /* 0x000fe200078fa8ff */
[----:B------:R-:W-:Y:S01]  /*0c40*/  IMAD.HI R29, R81, 0x2aaaaaab, RZ ;  /* 0x2aaaaaab511d7827 */ /* 0x000fe200078e02ff */
[----:B------:R-:W-:Y:S02]  /*0c50*/  LOP3.LUT R85, R89, 0x70, R32, 0xfe, !PT ;  /* 0x0000007059557812 */ /* 0x000fe400078efe20 */
[----:B------:R-:W-:Y:S01]  /*0c60*/  LOP3.LUT R109, R109, 0x38, R32, 0xfe, !PT ;  /* 0x000000386d6d7812 */ /* 0x000fe200078efe20 */
[----:B------:R-:W-:Y:S01]  /*0c70*/  IMAD R71, R42, -0x3000, R71 ;  /* 0xffffd0002a477824 */ /* 0x000fe200078e0247 */
[----:B------:R-:W-:-:S02]  /*0c80*/  LOP3.LUT R87, R89, 0x78, R32, 0xfe, !PT ;  /* 0x0000007859577812 */ /* 0x000fc400078efe20 */
[----:B------:R-:W-:Y:S02]  /*0c90*/  SHF.R.U32.HI R46, RZ, 0x1f, R33 ;  /* 0x0000001fff2e7819 */ /* 0x000fe40000011621 */
[----:B------:R-:W-:Y:S01]  /*0ca0*/  LEA.HI R44, R31, R44, RZ, 0x15 ;  /* 0x0000002c1f2c7211 */ /* 0x000fe200078fa8ff */
[----:B------:R-:W-:Y:S01]  /*0cb0*/  IMAD.HI R31, R83, 0x2aaaaaab, RZ ;  /* 0x2aaaaaab531f7827 */ /* 0x000fe200078e02ff */
[----:B------:R-:W-:Y:S02]  /*0cc0*/  SHF.R.U32.HI R32, RZ, 0x1f, R27 ;  /* 0x0000001fff207819 */ /* 0x000fe4000001161b */
[----:B------:R-:W-:Y:S01]  /*0cd0*/  SHF.R.U32.HI R48, RZ, 0x1f, R35 ;  /* 0x0000001fff307819 */ /* 0x000fe20000011623 */
[----:B------:R-:W-:Y:S01]  /*0ce0*/  IMAD R73, R44, -0x3000, R73 ;  /* 0xffffd0002c497824 */ /* 0x000fe200078e0249 */
[----:B------:R-:W-:Y:S01]  /*0cf0*/  LEA.HI R46, R33, R46, RZ, 0x15 ;  /* 0x0000002e212e7211 */ /* 0x000fe200078fa8ff */
[----:B------:R-:W-:Y:S01]  /*0d00*/  IMAD.HI R33, R85, 0x2aaaaaab, RZ ;  /* 0x2aaaaaab55217827 */ /* 0x000fe200078e02ff */
[----:B------:R-:W-:-:S02]  /*0d10*/  LEA.HI R50, R27, R32, RZ, 0x15 ;  /* 0x000000201b327211 */ /* 0x000fc400078fa8ff */
[----:B------:R-:W-:Y:S01]  /*0d20*/  LEA.HI R48, R35, R48, RZ, 0x15 ;  /* 0x0000003023307211 */ /* 0x000fe200078fa8ff */
[----:B------:R-:W-:Y:S01]  /*0d30*/  IMAD.HI R35, R87, 0x2aaaaaab, RZ ;  /* 0x2aaaaaab57237827 */ /* 0x000fe200078e02ff */
[----:B------:R-:W-:Y:S02]  /*0d40*/  SHF.R.U32.HI R32, RZ, 0x1f, R29 ;  /* 0x0000001fff207819 */ /* 0x000fe4000001161d */
[----:B------:R-:W-:Y:S01]  /*0d50*/  SHF.R.U32.HI R54, RZ, 0x1f, R31 ;  /* 0x0000001fff367819 */ /* 0x000fe2000001161f */
[----:B------:R-:W-:Y:S01]  /*0d60*/  IMAD R79, R50, -0x3000, R79 ;  /* 0xffffd000324f7824 */ /* 0x000fe200078e024f */
[----:B------:R-:W-:Y:S01]  /*0d70*/  LEA.HI R52, R29, R32, RZ, 0x15 ;  /* 0x000000201d347211 */ /* 0x000fe200078fa8ff */
[----:B------:R-:W-:Y:S01]  /*0d80*/  IMAD R75, R46, -0x3000, R75 ;  /* 0xffffd0002e4b7824 */ /* 0x000fe200078e024b */
[----:B------:R-:W-:Y:S01]  /*0d90*/  IABS R27, R2 ;  /* 0x00000002001b7213 */ /* 0x000fe20000000000 */
[----:B------:R-:W-:Y:S01]  /*0da0*/  IMAD R77, R48, -0x3000, R77 ;  /* 0xffffd000304d7824 */ /* 0x000fe200078e024d */
[----:B------:R-:W-:Y:S01]  /*0db0*/  SHF.R.U32.HI R56, RZ, 0x1f, R33 ;  /* 0x0000001fff387819 */ /* 0x000fe20000011621 */
[----:B------:R-:W-:Y:S01]  /*0dc0*/  IMAD R81, R52, -0x3000, R81 ;  /* 0xffffd00034517824 */ /* 0x000fe200078e0251 */
[----:B------:R-:W-:Y:S01]  /*0dd0*/  LEA.HI R54, R31, R54, RZ, 0x15 ;  /* 0x000000361f367211 */ /* 0x000fe200078fa8ff */
[----:B------:R-:W-:Y:S01]  /*0de0*/  IMAD.MOV R41, RZ, RZ, -R27 ;  /* 0x000000ffff297224 */ /* 0x000fe200078e0a1b */
[----:B------:R-:W-:-:S02]  /*0df0*/  IABS R29, R95 ;  /* 0x0000005f001d7213 */ /* 0x000fc40000000000 */
[----:B------:R-:W-:Y:S01]  /*0e00*/  SHF.R.U32.HI R58, RZ, 0x1f, R35 ;  /* 0x0000001fff3a7819 */ /* 0x000fe20000011623 */
[----:B------:R-:W-:Y:S01]  /*0e10*/  IMAD R83, R54, -0x3000, R83 ;  /* 0xffffd00036537824 */ /* 0x000fe200078e0253 */
[----:B------:R-:W-:Y:S01]  /*0e20*/  IABS R31, R97 ;  /* 0x00000061001f7213 */ /* 0x000fe20000000000 */
[C---:B------:R-:W-:Y:S01]  /*0e30*/  IMAD.HI.U32 R27, R26.reuse, R29, RZ ;  /* 0x0000001d1a1b7227 */ /* 0x040fe200078e00ff */
[----:B------:R-:W-:Y:S02]  /*0e40*/  LEA.HI R56, R33, R56, RZ, 0x15 ;  /* 0x0000003821387211 */ /* 0x000fe400078fa8ff */
[----:B------:R-:W-:Y:S01]  /*0e50*/  LEA.HI R58, R35, R58, RZ, 0x15 ;  /* 0x0000003a233a7211 */ /* 0x000fe200078fa8ff */
[C---:B------:R-:W-:Y:S01]  /*0e60*/  IMAD.HI.U32 R28, R26.reuse, R31, RZ ;  /* 0x0000001f1a1c7227 */ /* 0x040fe200078e00ff */
[----:B------:R-:W-:Y:S02]  /*0e70*/  IABS R33, R99 ;  /* 0x0000006300217213 */ /* 0x000fe40000000000 */
[----:B------:R-:W-:Y:S01]  /*0e80*/  IABS R35, R101 ;  /* 0x0000006500237213 */ /* 0x000fe20000000000 */
[----:B------:R-:W-:Y:S01]  /*0e90*/  IMAD R27, R27, R41, R29 ;  /* 0x000000291b1b7224 */ /* 0x000fe200078e021d */
[-C--:B------:R-:W-:Y:S01]  /*0ea0*/  LOP3.LUT R22, R37, R90.reuse, RZ, 0xfc, !PT ;  /* 0x0000005a25167212 */ /* 0x080fe200078efcff */
[----:B------:R-:W-:Y:S01]  /*0eb0*/  IMAD.HI.U32 R30, R26, R33, RZ ;  /* 0x000000211a1e7227 */ /* 0x000fe200078e00ff */
[----:B------:R-:W-:-:S02]  /*0ec0*/  LOP3.LUT R90, R39, R90, RZ, 0xfc, !PT ;  /* 0x0000005a275a7212 */ /* 0x000fc400078efcff */
[----:B------:R-:W-:Y:S01]  /*0ed0*/  IABS R37, R103 ;  /* 0x0000006700257213 */ /* 0x000fe20000000000 */
[----:B------:R-:W-:Y:S01]  /*0ee0*/  IMAD R29, R28, R41, R31 ;  /* 0x000000291c1d7224 */ /* 0x000fe200078e021f */
[----:B------:R-:W-:Y:S01]  /*0ef0*/  IABS R39, R105 ;  /* 0x0000006900277213 */ /* 0x000fe20000000000 */
[----:B------:R-:W-:Y:S01]  /*0f00*/  IMAD.HI.U32 R28, R26, R35, RZ ;  /* 0x000000231a1c7227 */ /* 0x000fe200078e00ff */
[----:B------:R-:W-:Y:S02]  /*0f10*/  IABS R53, R107 ;  /* 0x0000006b00357213 */ /* 0x000fe40000000000 */
[----:B------:R-:W-:Y:S01]  /*0f20*/  IABS R55, R109 ;  /* 0x0000006d00377213 */ /* 0x000fe20000000000 */
[----:B------:R-:W-:Y:S01]  /*0f30*/  IMAD R31, R30, R41, R33 ;  /* 0x000000291e1f7224 */ /* 0x000fe200078e0221 */
[----:B------:R-:W-:Y:S01]  /*0f40*/  ISETP.GT.U32.AND P6, PT, R24, R27, PT ;  /* 0x0000001b1800720c */ /* 0x000fe20003fc4070 */
[----:B------:R-:W-:Y:S01]  /*0f50*/  IMAD R33, R28, R41, R35 ;  /* 0x000000291c217224 */ /* 0x000fe200078e0223 */
[----:B------:R-:W-:Y:S01]  /*0f60*/  ISETP.GT.U32.AND P5, PT, R24, R29, PT ;  /* 0x0000001d1800720c */ /* 0x000fe20003fa4070 */
[----:B------:R-:W-:Y:S01]  /*0f70*/  IMAD.HI.U32 R28, R26, R37, RZ ;  /* 0x000000251a1c7227 */ /* 0x000fe200078e00ff */
[----:B------:R-:W-:-:S02]  /*0f80*/  ISETP.GT.U32.AND P0, PT, R24, R31, PT ;  /* 0x0000001f1800720c */ /* 0x000fc40003f04070 */
[----:B------:R-:W-:Y:S01]  /*0f90*/  ISETP.GT.U32.AND P1, PT, R24, R33, PT ;  /* 0x000000211800720c */ /* 0x000fe20003f24070 */
[----:B------:R-:W-:Y:S01]  /*0fa0*/  IMAD.HI.U32 R30, R26, R39, RZ ;  /* 0x000000271a1e7227 */ /* 0x000fe200078e00ff */
[----:B------:R-:W-:Y:S02]  /*0fb0*/  LOP3.LUT R94, R4, 0x78, RZ, 0xc0, !PT ;  /* 0x00000078045e7812 */ /* 0x000fe400078ec0ff */
[----:B------:R-:W-:Y:S01]  /*0fc0*/  LEA R115, R13, UR10, 0x1 ;  /* 0x0000000a0d737c11 */ /* 0x000fe2000f8e08ff */
[----:B------:R-:W-:Y:S01]  /*0fd0*/  IMAD.HI.U32 R32, R26, R53, RZ ;  /* 0x000000351a207227 */ /* 0x000fe200078e00ff */
[----:B------:R-:W-:Y:S02]  /*0fe0*/  LEA R117, R15, UR10, 0x1 ;  /* 0x0000000a0f757c11 */ /* 0x000fe4000f8e08ff */
[----:B------:R-:W-:Y:S01]  /*0ff0*/  LEA R119, R17, UR10, 0x1 ;  /* 0x0000000a11777c11 */ /* 0x000fe2000f8e08ff */
[-C--:B------:R-:W-:Y:S01]  /*1000*/  IMAD R35, R28, R41.reuse, R37 ;  /* 0x000000291c237224 */ /* 0x080fe200078e0225 */
[----:B------:R-:W-:Y:S01]  /*1010*/  LEA R121, R19, UR10, 0x1 ;  /* 0x0000000a13797c11 */ /* 0x000fe2000f8e08ff */
[----:B------:R-:W-:Y:S01]  /*1020*/  IMAD R37, R30, R41, R39 ;  /* 0x000000291e257224 */ /* 0x000fe200078e0227 */
[----:B------:R-:W-:Y:S01]  /*1030*/  LEA R145, R21, UR10, 0x1 ;  /* 0x0000000a15917c11 */ /* 0x000fe2000f8e08ff */
[----:B------:R-:W-:Y:S01]  /*1040*/  IMAD.HI.U32 R26, R26, R55, RZ ;  /* 0x000000371a1a7227 */ /* 0x000fe200078e00ff */
[----:B------:R-:W-:-:S02]  /*1050*/  ISETP.GT.U32.AND P2, PT, R24, R35, PT ;  /* 0x000000231800720c */ /* 0x000fc40003f44070 */
[----:B------:R-:W-:Y:S01]  /*1060*/  ISETP.GT.U32.AND P3, PT, R24, R37, PT ;  /* 0x000000251800720c */ /* 0x000fe20003f64070 */
[-C--:B------:R-:W-:Y:S01]  /*1070*/  IMAD R39, R32, R41.reuse, R53 ;  /* 0x0000002920277224 */ /* 0x080fe200078e0235 */
[----:B------:R-:W-:Y:S01]  /*1080*/  LEA R147, R23, UR10, 0x1 ;  /* 0x0000000a17937c11 */ /* 0x000fe2000f8e08ff */
[----:B------:R-:W-:Y:S01]  /*1090*/  IMAD R41, R26, R41, R55 ;  /* 0x000000291a297224 */ /* 0x000fe200078e0237 */
[----:B------:R-:W-:Y:S01]  /*10a0*/  LEA R149, R91, UR10, 0x1 ;  /* 0x0000000a5b957c11 */ /* 0x000fe2000f8e08ff */
[--C-:B------:R-:W-:Y:S01]  /*10b0*/  @!P6 IMAD.IADD R27, R27, 0x1, -R24.reuse ;  /* 0x000000011b1be824 */ /* 0x100fe200078e0a18 */
[C---:B------:R-:W-:Y:S01]  /*10c0*/  ISETP.GT.U32.AND P4, PT, R24.reuse, R39, PT ;  /* 0x000000271800720c */ /* 0x040fe20003f84070 */
        /* <DEDUP_REMOVED lines=10> */
[----:B------:R-:W2:Y:S01]  /*1170*/  LDC.64 R54, c[0x0][0x210] ;  /* 0x00008400ff367b82 */ /* 0x000ea20000000a00 */
[C---:B------:R-:W-:Y:S01]  /*1180*/  ISETP.GT.U32.AND P1, PT, R24.reuse, R31, PT ;  /* 0x0000001f1800720c */ /* 0x040fe20003f24070 */
[--C-:B------:R-:W-:Y:S01]  /*1190*/  @!P4 IMAD.IADD R39, R39, 0x1, -R24.reuse ;  /* 0x000000012727c824 */ /* 0x100fe200078e0a18 */
[----:B------:R-:W-:Y:S01]  /*11a0*/  ISETP.GT.U32.AND P4, PT, R24, R37, PT ;  /* 0x000000251800720c */ /* 0x000fe20003f84070 */
[--C-:B------:R-:W-:Y:S01]  /*11b0*/  @!P6 IMAD.IADD R41, R41, 0x1, -R24.reuse ;  /* 0x000000012929e824 */ /* 0x100fe200078e0a18 */
[----:B------:R-:W-:Y:S01]  /*11c0*/  LEA R151, R92, UR10, 0x1 ;  /* 0x0000000a5c977c11 */ /* 0x000fe2000f8e08ff */
[--C-:B------:R-:W-:Y:S01]  /*11d0*/  @!P5 IMAD.IADD R27, R27, 0x1, -R24.reuse ;  /* 0x000000011b1bd824 */ /* 0x100fe200078e0a18 */
[C---:B------:R-:W-:Y:S01]  /*11e0*/  ISETP.GT.U32.AND P6, PT, R24.reuse, R39, PT ;  /* 0x000000271800720c */ /* 0x040fe20003fc4070 */
[--C-:B------:R-:W-:Y:S01]  /*11f0*/  @!P2 IMAD.IADD R33, R33, 0x1, -R24.reuse ;  /* 0x000000012121a824 */ /* 0x100fe200078e0a18 */
[----:B------:R-:W-:Y:S01]  /*1200*/  ISETP.GT.U32.AND P5, PT, R24, R41, PT ;  /* 0x000000291800720c */ /* 0x000fe20003fa4070 */
[--C-:B------:R-:W-:Y:S01]  /*1210*/  @!P0 IMAD.IADD R29, R29, 0x1, -R24.reuse ;  /* 0x000000011d1d8824 */ /* 0x100fe200078e0a18 */
[----:B------:R-:W-:Y:S01]  /*1220*/  ISETP.GE.AND P2, PT, R99, RZ, PT ;  /* 0x000000ff6300720c */ /* 0x000fe20003f46270 */
[--C-:B------:R-:W-:Y:S01]  /*1230*/  @!P3 IMAD.IADD R35, R35, 0x1, -R24.reuse ;  /* 0x000000012323b824 */ /* 0x100fe200078e0a18 */
[----:B------:R-:W-:Y:S01]  /*1240*/  ISETP.GE.AND P0, PT, R95, RZ, PT ;  /* 0x000000ff5f00720c */ /* 0x000fe20003f06270 */
[--C-:B------:R-:W-:Y:S01]  /*1250*/  @!P1 IMAD.IADD R31, R31, 0x1, -R24.reuse ;  /* 0x000000011f1f9824 */ /* 0x100fe200078e0a18 */
[----:B------:R-:W-:Y:S01]  /*1260*/  ISETP.NE.AND P1, PT, R2, RZ, PT ;  /* 0x000000ff0200720c */ /* 0x000fe20003f25270 */
[--C-:B------:R-:W-:Y:S01]  /*1270*/  @!P4 IMAD.IADD R37, R37, 0x1, -R24.reuse ;  /* 0x000000012525c824 */ /* 0x100fe200078e0a18 */
[----:B------:R-:W-:Y:S01]  /*1280*/  ISETP.GE.AND P4, PT, R103, RZ, PT ;  /* 0x000000ff6700720c */ /* 0x000fe20003f86270 */
[----:B------:R-:W-:Y:S01]  /*1290*/  IMAD R53, R40, -0x3000, R57 ;  /* 0xffffd00028357824 */ /* 0x000fe200078e0239 */
[----:B------:R-:W-:Y:S01]  /*12a0*/  ISETP.GE.AND P3, PT, R105, RZ, PT ;  /* 0x000000ff6900720c */ /* 0x000fe20003f66270 */
[--C-:B------:R-:W-:Y:S01]  /*12b0*/  @!P6 IMAD.IADD R39, R39, 0x1, -R24.reuse ;  /* 0x000000012727e824 */ /* 0x100fe200078e0a18 */
[----:B------:R-:W-:Y:S01]  /*12c0*/  ISETP.GE.AND P6, PT, R97, RZ, PT ;  /* 0x000000ff6100720c */ /* 0x000fe20003fc6270 */
[----:B------:R-:W-:Y:S01]  /*12d0*/  @!P5 IMAD.IADD R41, R41, 0x1, -R24 ;  /* 0x000000012929d824 */ /* 0x000fe200078e0a18 */
[----:B------:R-:W-:Y:S01]  /*12e0*/  LOP3.LUT R24, RZ, R2, RZ, 0x33, !PT ;  /* 0x00000002ff187212 */ /* 0x000fe200078e33ff */
[----:B------:R-:W-:Y:S01]  /*12f0*/  @!P2 IMAD.MOV R31, RZ, RZ, -R31 ;  /* 0x000000ffff1fa224 */ /* 0x000fe200078e0a1f */
[----:B------:R-:W-:Y:S01]  /*1300*/  ISETP.GE.AND P5, PT, R101, RZ, PT ;  /* 0x000000ff6500720c */ /* 0x000fe20003fa6270 */
[----:B------:R-:W-:Y:S01]  /*1310*/  @!P0 IMAD.MOV R27, RZ, RZ, -R27 ;  /* 0x000000ffff1b8224 */ /* 0x000fe200078e0a1b */
[----:B------:R-:W-:Y:S01]  /*1320*/  ISETP.GE.AND P0, PT, R109, RZ, PT ;  /* 0x000000ff6d00720c */ /* 0x000fe20003f06270 */
[--C-:B------:R-:W-:Y:S01]  /*1330*/  IMAD R43, R43, 0xc00, R94.reuse ;  /* 0x00000c002b2b7824 */ /* 0x100fe200078e025e */
[C---:B------:R-:W-:Y:S01]  /*1340*/  SEL R65, R24.reuse, R31, !P1 ;  /* 0x0000001f18417207 */ /* 0x040fe20004800000 */
[----:B------:R-:W-:Y:S01]  /*1350*/  @!P4 IMAD.MOV R35, RZ, RZ, -R35 ;  /* 0x000000ffff23c224 */ /* 0x000fe200078e0a23 */
[----:B------:R-:W3:Y:S01]  /*1360*/  LDC.64 R30, c[0x0][0x218] ;  /* 0x00008600ff1e7b82 */ /* 0x000ee20000000a00 */
[----:B------:R-:W-:Y:S01]  /*1370*/  @!P3 IMAD.MOV R37, RZ, RZ, -R37 ;  /* 0x000000ffff25b224 */ /* 0x000fe200078e0a25 */
[C---:B------:R-:W-:Y:S01]  /*1380*/  SEL R69, R24.reuse, R27, !P1 ;  /* 0x0000001b18457207 */ /* 0x040fe20004800000 */
[----:B------:R-:W-:Y:S01]  /*1390*/  @!P6 IMAD.MOV R29, RZ, RZ, -R29 ;  /* 0x000000ffff1de224 */ /* 0x000fe200078e0a1d */
[----:B------:R-:W-:Y:S01]  /*13a0*/  ISETP.GE.AND P6, PT, R107, RZ, PT ;  /* 0x000000ff6b00720c */ /* 0x000fe20003fc6270 */
[--C-:B------:R-:W-:Y:S01]  /*13b0*/  IMAD R65, R65, 0xc00, R94.reuse ;  /* 0x00000c0041417824 */ /* 0x100fe200078e025e */
[C---:B------:R-:W-:Y:S01]  /*13c0*/  SEL R61, R24.reuse, R35, !P1 ;  /* 0x00000023183d7207 */ /* 0x040fe20004800000 */
[----:B------:R-:W-:Y:S01]  /*13d0*/  @!P5 IMAD.MOV R33, RZ, RZ, -R33 ;  /* 0x000000ffff21d224 */ /* 0x000fe200078e0a21 */
[C---:B------:R-:W-:Y:S01]  /*13e0*/  SEL R67, R24.reuse, R29, !P1 ;  /* 0x0000001d18437207 */ /* 0x040fe20004800000 */
[----:B------:R-:W-:Y:S01]  /*13f0*/  @!P0 IMAD.MOV R41, RZ, RZ, -R41 ;  /* 0x000000ffff298224 */ /* 0x000fe200078e0a29 */
[C---:B------:R-:W-:Y:S01]  /*1400*/  SEL R59, R24.reuse, R37, !P1 ;  /* 0x00000025183b7207 */ /* 0x040fe20004800000 */
[--C-:B------:R-:W-:Y:S01]  /*1410*/  IMAD R69, R69, 0xc00, R94.reuse ;  /* 0x00000c0045457824 */ /* 0x100fe200078e025e */
[C---:B------:R-:W-:Y:S01]  /*1420*/  SEL R63, R24.reuse, R33, !P1 ;  /* 0x00000021183f7207 */ /* 0x040fe20004800000 */
[--C-:B------:R-:W-:Y:S01]  /*1430*/  IMAD R67, R67, 0xc00, R94.reuse ;  /* 0x00000c0043437824 */ /* 0x100fe200078e025e */
[----:B------:R-:W-:Y:S01]  /*1440*/  SEL R41, R24, R41, !P1 ;  /* 0x0000002918297207 */ /* 0x000fe20004800000 */
[--C-:B------:R-:W-:Y:S01]  /*1450*/  IMAD R61, R61, 0xc00, R94.reuse ;  /* 0x00000c003d3d7824 */ /* 0x100fe200078e025e */
[----:B------:R-:W-:Y:S01]  /*1460*/  LEA R153, R5, UR10, 0x1 ;  /* 0x0000000a05997c11 */ /* 0x000fe2000f8e08ff */
[----:B------:R-:W-:Y:S01]  /*1470*/  @!P6 IMAD.MOV R39, RZ, RZ, -R39 ;  /* 0x000000ffff27e224 */ /* 0x000fe200078e0a27 */
[----:B------:R-:W-:Y:S01]  /*1480*/  LEA R155, R6, UR10, 0x1 ;  /* 0x0000000a069b7c11 */ /* 0x000fe2000f8e08ff */
[--C-:B------:R-:W-:Y:S01]  /*1490*/  IMAD R63, R63, 0xc00, R94.reuse ;  /* 0x00000c003f3f7824 */ /* 0x100fe200078e025e */
[----:B------:R-:W-:Y:S01]  /*14a0*/  LEA R157, R7, UR10, 0x1 ;  /* 0x0000000a079d7c11 */ /* 0x000fe2000f8e08ff */
[--C-:B------:R-:W-:Y:S01]  /*14b0*/  IMAD R59, R59, 0xc00, R94.reuse ;  /* 0x00000c003b3b7824 */ /* 0x100fe200078e025e */
[----:B------:R-:W-:Y:S01]  /*14c0*/  SEL R57, R24, R39, !P1 ;  /* 0x0000002718397207 */ /* 0x000fe20004800000 */
[--C-:B------:R-:W-:Y:S01]  /*14d0*/  IMAD R41, R41, 0xc00, R94.reuse ;  /* 0x00000c0029297824 */ /* 0x100fe200078e025e */
[----:B------:R-:W-:Y:S01]  /*14e0*/  LEA R159, R8, UR10, 0x1 ;  /* 0x0000000a089f7c11 */ /* 0x000fe2000f8e08ff */
[----:B------:R-:W-:Y:S01]  /*14f0*/  IMAD R85, R56, -0x3000, R85 ;  /* 0xffffd00038557824 */ /* 0x000fe200078e0255 */
[----:B------:R-:W-:Y:S01]  /*1500*/  LEA R161, R9, UR10, 0x1 ;  /* 0x0000000a09a17c11 */ /* 0x000fe2000f8e08ff */
[--C-:B------:R-:W-:Y:S01]  /*1510*/  IMAD R57, R57, 0xc00, R94.reuse ;  /* 0x00000c0039397824 */ /* 0x100fe200078e025e */
[----:B------:R-:W-:Y:S01]  /*1520*/  LEA R163, R10, UR10, 0x1 ;  /* 0x0000000a0aa37c11 */ /* 0x000fe2000f8e08ff */
[--C-:B------:R-:W-:Y:S01]  /*1530*/  IMAD R33, R53, 0xc00, R94.reuse ;  /* 0x00000c0035217824 */ /* 0x100fe200078e025e */
[----:B------:R-:W-:Y:S01]  /*1540*/  LEA R165, R11, UR10, 0x1 ;  /* 0x0000000a0ba57c11 */ /* 0x000fe2000f8e08ff */
[----:B------:R-:W-:Y:S01]  /*1550*/  IMAD R87, R58, -0x3000, R87 ;  /* 0xffffd0003a577824 */ /* 0x000fe200078e0257 */
[----:B------:R-:W-:Y:S01]  /*1560*/  LEA R72, R93, UR10, 0x1 ;  /* 0x0000000a5d487c11 */ /* 0x000fe2000f8e08ff */
[----:B------:R-:W-:-:S02]  /*1570*/  IMAD R25, R25, 0xc00, R94 ;  /* 0x00000c0019197824 */ /* 0x000fc400078e025e */
[--C-:B------:R-:W-:Y:S02]  /*1580*/  IMAD R47, R47, 0xc00, R94.reuse ;  /* 0x00000c002f2f7824 */ /* 0x100fe400078e025e */
[----:B------:R-:W-:Y:S02]  /*1590*/  IMAD R79, R79, 0xc00, R94 ;  /* 0x00000c004f4f7824 */ /* 0x000fe400078e025e */
[----:B--2---:R-:W-:-:S04]  /*15a0*/  IMAD.WIDE R68, R69, 0x2, R54 ;  /* 0x0000000245447825 */ /* 0x004fc800078e0236 */
[----:B------:R-:W-:Y:S01]  /*15b0*/  IMAD.WIDE R66, R67, 0x2, R54 ;  /* 0x0000000243427825 */ /* 0x000fe200078e0236 */
[----:B------:R-:W-:-:S03]  /*15c0*/  IADD3 R96, P0, R68, 0x300, RZ ;  /* 0x0000030044607810 */ /* 0x000fc60007f1e0ff */
[----:B------:R-:W-:Y:S01]  /*15d0*/  IMAD.WIDE R64, R65, 0x2, R54 ;  /* 0x0000000241407825 */ /* 0x000fe200078e0236 */
[----:B------:R-:W-:-:S03]  /*15e0*/  IADD3 R98, P1, R66, 0x300, RZ ;  /* 0x0000030042627810 */ /* 0x000fc60007f3e0ff */
[----:B------:R-:W-:-:S04]  /*15f0*/  IMAD.WIDE R62, R63, 0x2, R54 ;  /* 0x000000023f3e7825 */ /* 0x000fc800078e0236 */
[----:B------:R-:W-:-:S04]  /*1600*/  IMAD.WIDE R60, R61, 0x2, R54 ;  /* 0x000000023d3c7825 */ /* 0x000fc800078e0236 */
[----:B------:R-:W-:-:S04]  /*1610*/  IMAD.WIDE R58, R59, 0x2, R54 ;  /* 0x000000023b3a7825 */ /* 0x000fc800078e0236 */
[----:B------:R-:W-:-:S04]  /*1620*/  IMAD.WIDE R56, R57, 0x2, R54 ;  /* 0x0000000239387825 */ /* 0x000fc800078e0236 */
[--C-:B------:R-:W-:Y:S02]  /*1630*/  IMAD R45, R45, 0xc00, R94.reuse ;  /* 0x00000c002d2d7824 */ /* 0x100fe400078e025e */
[--C-:B------:R-:W-:Y:S02]  /*1640*/  IMAD R27, R49, 0xc00, R94.reuse ;  /* 0x00000c00311b7824 */ /* 0x100fe400078e025e */
[--C-:B------:R-:W-:Y:S01]  /*1650*/  IMAD R39, R73, 0xc00, R94.reuse ;  /* 0x00000c0049277824 */ /* 0x100fe200078e025e */
[----:B------:R-:W-:Y:S01]  /*1660*/  LEA R73, R12, UR10, 0x1 ;  /* 0x0000000a0c497c11 */ /* 0x000fe2000f8e08ff */
[----:B------:R-:W-:Y:S02]  /*1670*/  IMAD R81, R81, 0xc00, R94 ;  /* 0x00000c0051517824 */ /* 0x000fe400078e025e */
[----:B------:R-:W-:Y:S02]  /*1680*/  IMAD.WIDE R54, R41, 0x2, R54 ;  /* 0x0000000229367825 */ /* 0x000fe400078e0236 */
[----:B------:R-:W-:Y:S01]  /*1690*/  @!PT LDS RZ, [RZ] ;  /* 0x00000000fffff984 */ /* 0x000fe20000000800 */
[----:B------:R-:W-:Y:S01]  /*16a0*/  @!PT LDS RZ, [RZ] ;  /* 0x00000000fffff984 */ /* 0x000fe20000000800 */
[----:B------:R-:W-:Y:S01]  /*16b0*/  @!PT LDS RZ, [RZ] ;  /* 0x00000000fffff984 */ /* 0x000fe20000000800 */
[----:B------:R-:W-:Y:S02]  /*16c0*/  LDGSTS.E.BYPASS.128 [R73], desc[UR14][R68.64] ;  /* 0x0000000044497fae */ /* 0x000fe4000b901c4e */
[----:B------:R-:W-:-:S02]  /*16d0*/  IMAD R29, R51, 0xc00, R94 ;  /* 0x00000c00331d7824 */ /* 0x000fc400078e025e */
[--C-:B------:R-:W-:Y:S01]  /*16e0*/  IMAD R37, R75, 0xc00, R94.reuse ;  /* 0x00000c004b257824 */ /* 0x100fe200078e025e */
[----:B------:R-:W-:Y:S01]  /*16f0*/  LEA R75, R14, UR10, 0x1 ;  /* 0x0000000a0e4b7c11 */ /* 0x000fe2000f8e08ff */
[----:B------:R-:W-:Y:S02]  /*1700*/  IMAD R83, R83, 0xc00, R94 ;  /* 0x00000c0053537824 */ /* 0x000fe400078e025e */
[----:B---3--:R-:W-:Y:S02]  /*1710*/  IMAD.WIDE R52, R43, 0x2, R30 ;  /* 0x000000022b347825 */ /* 0x008fe400078e021e */
[----:B------:R-:W-:Y:S02]  /*1720*/  LDGSTS.E.BYPASS.128 [R75], desc[UR14][R66.64] ;  /* 0x00000000424b7fae */ /* 0x000fe4000b901c4e */
[--C-:B------:R-:W-:Y:S02]  /*1730*/  IMAD R41, R71, 0xc00, R94.reuse ;  /* 0x00000c0047297824 */ /* 0x100fe400078e025e */
[--C-:B------:R-:W-:Y:S01]  /*1740*/  IMAD R35, R77, 0xc00, R94.reuse ;  /* 0x00000c004d237824 */ /* 0x100fe200078e025e */
[----:B------:R-:W-:Y:S01]  /*1750*/  LEA R77, R16, UR10, 0x1 ;  /* 0x0000000a104d7c11 */ /* 0x000fe2000f8e08ff */
[----:B------:R-:W-:-:S02]  /*1760*/  IMAD R85, R85, 0xc00, R94 ;  /* 0x00000c0055557824 */ /* 0x000fc400078e025e */
[----:B------:R-:W-:Y:S02]  /*1770*/  IMAD.WIDE R42, R33, 0x2, R30 ;  /* 0x00000002212a7825 */ /* 0x000fe400078e021e */
[----:B------:R-:W-:Y:S02]  /*1780*/  LDGSTS.E.BYPASS.128 [R77], desc[UR14][R64.64] ;  /* 0x00000000404d7fae */ /* 0x000fe4000b901c4e */
[----:B------:R-:W-:Y:S02]  /*1790*/  IMAD R87, R87, 0xc00, R94 ;  /* 0x00000c0057577824 */ /* 0x000fe400078e025e */
[----:B------:R-:W-:-:S04]  /*17a0*/  IMAD.WIDE R70, R25, 0x2, R30 ;  /* 0x0000000219467825 */ /* 0x000fc800078e021e */
[----:B------:R-:W-:-:S04]  /*17b0*/  IMAD.WIDE R48, R47, 0x2, R30 ;  /* 0x000000022f307825 */ /* 0x000fc800078e021e */
[----:B------:R-:W-:Y:S01]  /*17c0*/  IMAD.WIDE R32, R79, 0x2, R30 ;  /* 0x000000024f207825 */ /* 0x000fe200078e021e */
[----:B------:R-:W-:-:S03]  /*17d0*/  LEA R79, R18, UR10, 0x1 ;  /* 0x0000000a124f7c11 */ /* 0x000fc6000f8e08ff */
[--C-:B------:R-:W-:Y:S02]  /*17e0*/  IMAD.WIDE R50, R45, 0x2, R30.reuse ;  /* 0x000000022d327825 */ /* 0x100fe400078e021e */
[----:B------:R-:W-:Y:S02]  /*17f0*/  LDGSTS.E.BYPASS.128 [R79], desc[UR14][R62.64] ;  /* 0x000000003e4f7fae */ /* 0x000fe4000b901c4e */
[----:B------:R-:W-:-:S04]  /*1800*/  IMAD.WIDE R46, R27, 0x2, R30 ;  /* 0x000000021b2e7825 */ /* 0x000fc800078e021e */
[----:B------:R-:W-:Y:S01]  /*1810*/  IMAD.WIDE R24, R81, 0x2, R30 ;  /* 0x0000000251187825 */ /* 0x000fe200078e021e */
[----:B------:R-:W-:-:S03]  /*1820*/  LEA R81, R20, UR10, 0x1 ;  /* 0x0000000a14517c11 */ /* 0x000fc6000f8e08ff */
[--C-:B------:R-:W-:Y:S02]  /*1830*/  IMAD.WIDE R44, R29, 0x2, R30.reuse ;  /* 0x000000021d2c7825 */ /* 0x100fe400078e021e */
[----:B------:R-:W-:Y:S02]  /*1840*/  LDGSTS.E.BYPASS.128 [R81], desc[UR14][R60.64] ;  /* 0x000000003c517fae */ /* 0x000fe4000b901c4e */
[----:B------:R-:W-:Y:S01]  /*1850*/  IMAD.WIDE R26, R83, 0x2, R30 ;  /* 0x00000002531a7825 */ /* 0x000fe200078e021e */
[----:B------:R-:W-:-:S03]  /*1860*/  LEA R83, R22, UR10, 0x1 ;  /* 0x0000000a16537c11 */ /* 0x000fc6000f8e08ff */
[--C-:B------:R-:W-:Y:S01]  /*1870*/  IMAD.WIDE R40, R41, 0x2, R30.reuse ;  /* 0x0000000229287825 */ /* 0x100fe200078e021e */
[----:B------:R-:W-:Y:S01]  /*1880*/  IADD3 R152, P2, R26, 0x300, RZ ;  /* 0x000003001a987810 */ /* 0x000fe20007f5e0ff */
[----:B------:R-:W-:Y:S02]  /*1890*/  LDGSTS.E.BYPASS.128 [R83], desc[UR14][R58.64] ;  /* 0x000000003a537fae */ /* 0x000fe4000b901c4e */
[----:B------:R-:W-:-:S04]  /*18a0*/  IMAD.WIDE R38, R39, 0x2, R30 ;  /* 0x0000000227267825 */ /* 0x000fc800078e021e */
[----:B------:R-:W-:-:S04]  /*18b0*/  IMAD.WIDE R36, R37, 0x2, R30 ;  /* 0x0000000225247825 */ /* 0x000fc800078e021e */
[----:B------:R-:W-:-:S04]  /*18c0*/  IMAD.WIDE R34, R35, 0x2, R30 ;  /* 0x0000000223227825 */ /* 0x000fc800078e021e */
[----:B------:R-:W-:Y:S01]  /*18d0*/  IMAD.WIDE R28, R85, 0x2, R30 ;  /* 0x00000002551c7825 */ /* 0x000fe200078e021e */
[----:B------:R-:W-:-:S03]  /*18e0*/  LEA R85, R88, UR10, 0x1 ;  /* 0x0000000a58557c11 */ /* 0x000fc6000f8e08ff */
[----:B------:R-:W-:Y:S01]  /*18f0*/  IMAD.WIDE R30, R87, 0x2, R30 ;  /* 0x00000002571e7825 */ /* 0x000fe200078e021e */
[----:B------:R-:W-:Y:S01]  /*1900*/  LEA R87, R90, UR10, 0x1 ;  /* 0x0000000a5a577c11 */ /* 0x000fe2000f8e08ff */
[----:B------:R-:W-:Y:S02]  /*1910*/  LDGSTS.E.BYPASS.128 [R85], desc[UR14][R56.64] ;  /* 0x0000000038557fae */ /* 0x000fe4000b901c4e */
[----:B------:R-:W-:Y:S01]  /*1920*/  IMAD.X R100, RZ, RZ, R69, P0 ;  /* 0x000000ffff647224 */ /* 0x000fe200000e0645 */
[----:B------:R-:W-:Y:S01]  /*1930*/  IADD3 R102, P0, R64, 0x300, RZ ;  /* 0x0000030040667810 */ /* 0x000fe20007f1e0ff */
[----:B------:R-:W-:Y:S01]  /*1940*/  LDGSTS.E.BYPASS.128 [R87], desc[UR14][R54.64] ;  /* 0x0000000036577fae */ /* 0x000fe2000b901c4e */
[----:B------:R-:W-:Y:S01]  /*1950*/  IMAD.X R104, RZ, RZ, R67, P1 ;  /* 0x000000ffff687224 */ /* 0x000fe200008e0643 */
[----:B------:R-:W-:Y:S01]  /*1960*/  IADD3 R106, P1, R62, 0x300, RZ ;  /* 0x000003003e6a7810 */ /* 0x000fe20007f3e0ff */
[----:B------:R-:W-:Y:S01]  /*1970*/  IMAD.X R156, RZ, RZ, R27, P2 ;  /* 0x000000ffff9c7224 */ /* 0x000fe200010e061b */
[----:B------:R-:W0:Y:S01]  /*1980*/  LDGDEPBAR ;  /* 0x00000000000079af */ /* 0x000e220000000000 */
[----:B------:R-:W-:Y:S01]  /*1990*/  IMAD.X R108, RZ, RZ, R65, P0 ;  /* 0x000000ffff6c7224 */ /* 0x000fe200000e0641 */
[----:B------:R-:W-:Y:S01]  /*19a0*/  IADD3 R110, P0, R60, 0x300, RZ ;  /* 0x000003003c6e7810 */ /* 0x000fe20007f1e0ff */
[----:B------:R-:W-:Y:S01]  /*19b0*/  IMAD.X R111, RZ, RZ, R63, P1 ;  /* 0x000000ffff6f7224 */ /* 0x000fe200008e063f */
[----:B------:R-:W-:Y:S01]  /*19c0*/  LDGSTS.E.BYPASS.128 [R115+0x10000], desc[UR14][R70.64] ;  /* 0x1000000046737fae */ /* 0x000fe2000b901c4e */
[----:B------:R-:W-:-:S02]  /*19d0*/  IADD3 R112, P1, R58, 0x300, RZ ;  /* 0x000003003a707810 */ /* 0x000fc40007f3e0ff */
[----:B------:R-:W-:Y:S01]  /*19e0*/  IMAD.X R113, RZ, RZ, R61, P0 ;  /* 0x000000ffff717224 */ /* 0x000fe200000e063d */
[----:B------:R-:W-:Y:S01]  /*19f0*/  LDGSTS.E.BYPASS.128 [R117+0x10000], desc[UR14][R52.64] ;  /* 0x1000000034757fae */ /* 0x000fe2000b901c4e */
[----:B------:R-:W-:Y:S01]  /*1a00*/  IADD3 R122, P0, R56, 0x300, RZ ;  /* 0x00000300387a7810 */ /* 0x000fe20007f1e0ff */
[----:B------:R-:W-:Y:S01]  /*1a10*/  IMAD.X R123, RZ, RZ, R59, P1 ;  /* 0x000000ffff7b7224 */ /* 0x000fe200008e063b */
[----:B------:R-:W-:Y:S01]  /*1a20*/  IADD3 R124, P1, R54, 0x300, RZ ;  /* 0x00000300367c7810 */ /* 0x000fe20007f3e0ff */
[----:B------:R-:W-:Y:S02]  /*1a30*/  LDGSTS.E.BYPASS.128 [R119+0x10000], desc[UR14][R50.64] ;  /* 0x1000000032777fae */ /* 0x000fe4000b901c4e */
[----:B------:R-:W-:Y:S01]  /*1a40*/  IMAD.X R125, RZ, RZ, R57, P0 ;  /* 0x000000ffff7d7224 */ /* 0x000fe200000e0639 */
[----:B------:R-:W-:Y:S01]  /*1a50*/  IADD3 R126, P0, R70, 0x300, RZ ;  /* 0x00000300467e7810 */ /* 0x000fe20007f1e0ff */
[----:B------:R-:W-:Y:S01]  /*1a60*/  LDGSTS.E.BYPASS.128 [R121+0x10000], desc[UR14][R48.64] ;  /* 0x1000000030797fae */ /* 0x000fe2000b901c4e */
[----:B------:R-:W-:Y:S01]  /*1a70*/  IMAD.X R127, RZ, RZ, R55, P1 ;  /* 0x000000ffff7f7224 */ /* 0x000fe200008e0637 */
[----:B------:R-:W-:-:S02]  /*1a80*/  IADD3 R128, P1, R52, 0x300, RZ ;  /* 0x0000030034807810 */ /* 0x000fc40007f3e0ff */
[----:B------:R-:W-:Y:S01]  /*1a90*/  LDGSTS.E.BYPASS.128 [R145+0x10000], desc[UR14][R46.64] ;  /* 0x100000002e917fae */ /* 0x000fe2000b901c4e */
[----:B------:R-:W-:Y:S01]  /*1aa0*/  IMAD.X R129, RZ, RZ, R71, P0 ;  /* 0x000000ffff817224 */ /* 0x000fe200000e0647 */
[----:B------:R-:W-:Y:S01]  /*1ab0*/  IADD3 R130, P0, R50, 0x300, RZ ;  /* 0x0000030032827810 */ /* 0x000fe20007f1e0ff */
[----:B------:R-:W-:Y:S01]  /*1ac0*/  IMAD.X R131, RZ, RZ, R53, P1 ;  /* 0x000000ffff837224 */ /* 0x000fe200008e0635 */
[----:B------:R-:W-:Y:S01]  /*1ad0*/  LDGSTS.E.BYPASS.128 [R147+0x10000], desc[UR14][R44.64] ;  /* 0x100000002c937fae */ /* 0x000fe2000b901c4e */
[----:B------:R-:W-:Y:S02]  /*1ae0*/  IADD3 R132, P1, R48, 0x300, RZ ;  /* 0x0000030030847810 */ /* 0x000fe40007f3e0ff */
        /* <DEDUP_REMOVED lines=16> */
[----:B------:R-:W-:-:S03]  /*1bf0*/  IADD3 R144, P1, R36, 0x300, RZ ;  /* 0x0000030024907810 */ /* 0x000fc60007f3e0ff */
[----:B------:R-:W-:Y:S04]  /*1c00*/  LDGSTS.E.BYPASS.128 [R159+0x10000], desc[UR14][R32.64] ;  /* 0x10000000209f7fae */ /* 0x000fe8000b901c4e */
[----:B------:R-:W-:Y:S04]  /*1c10*/  LDGSTS.E.BYPASS.128 [R161+0x10000], desc[UR14][R24.64] ;  /* 0x1000000018a17fae */ /* 0x000fe8000b901c4e */
[----:B------:R-:W-:Y:S04]  /*1c20*/  LDGSTS.E.BYPASS.128 [R163+0x10000], desc[UR14][R26.64] ;  /* 0x100000001aa37fae */ /* 0x000fe8000b901c4e */
[----:B------:R-:W-:Y:S04]  /*1c30*/  LDGSTS.E.BYPASS.128 [R165+0x10000], desc[UR14][R28.64] ;  /* 0x100000001ca57fae */ /* 0x000fe8000b901c4e */
[----:B------:R-:W-:Y:S04]  /*1c40*/  LDGSTS.E.BYPASS.128 [R72+0x10000], desc[UR14][R30.64] ;  /* 0x100000001e487fae */ /* 0x000fe8000b901c4e */
[----:B------:R-:W0:Y:S01]  /*1c50*/  LDGDEPBAR ;  /* 0x00000000000079af */ /* 0x000e220000000000 */
[----:B------:R-:W-:Y:S06]  /*1c60*/  BAR.SYNC.DEFER_BLOCKING 0x0 ;  /* 0x0000000000007b1d */ /* 0x000fec0000010000 */
[----:B------:R-:W-:Y:S01]  /*1c70*/  @!PT LDS RZ, [RZ] ;  /* 0x00000000fffff984 */ /* 0x000fe20000000800 */
[----:B------:R-:W-:Y:S01]  /*1c80*/  @!PT LDS RZ, [RZ] ;  /* 0x00000000fffff984 */ /* 0x000fe20000000800 */
[----:B------:R-:W-:Y:S01]  /*1c90*/  @!PT LDS RZ, [RZ] ;  /* 0x00000000fffff984 */ /* 0x000fe20000000800 */
[----:B------:R-:W-:Y:S04]  /*1ca0*/  LDGSTS.E.BYPASS.128 [R73+0x4000], desc[UR14][R68.64+0x100] ;  /* 0x0400010044497fae */ /* 0x000fe8000b901c4e */
[----:B------:R-:W-:Y:S04]  /*1cb0*/  LDGSTS.E.BYPASS.128 [R75+0x4000], desc[UR14][R66.64+0x100] ;  /* 0x04000100424b7fae */ /* 0x000fe8000b901c4e */
[----:B------:R-:W-:Y:S04]  /*1cc0*/  LDGSTS.E.BYPASS.128 [R77+0x4000], desc[UR14][R64.64+0x100] ;  /* 0x04000100404d7fae */ /* 0x000fe8000b901c4e */
[----:B------:R-:W-:Y:S04]  /*1cd0*/  LDGSTS.E.BYPASS.128 [R79+0x4000], desc[UR14][R62.64+0x100] ;  /* 0x040001003e4f7fae */ /* 0x000fe8000b901c4e */
[----:B------:R-:W-:Y:S04]  /*1ce0*/  LDGSTS.E.BYPASS.128 [R81+0x4000], desc[UR14][R60.64+0x100] ;  /* 0x040001003c517fae */ /* 0x000fe8000b901c4e */
[----:B------:R-:W-:Y:S04]  /*1cf0*/  LDGSTS.E.BYPASS.128 [R83+0x4000], desc[UR14][R58.64+0x100] ;  /* 0x040001003a537fae */ /* 0x000fe8000b901c4e */
[----:B------:R-:W-:Y:S04]  /*1d00*/  LDGSTS.E.BYPASS.128 [R85+0x4000], desc[UR14][R56.64+0x100] ;  /* 0x0400010038557fae */ /* 0x000fe8000b901c4e */
[----:B------:R-:W-:Y:S04]  /*1d10*/  LDGSTS.E.BYPASS.128 [R87+0x4000], desc[UR14][R54.64+0x100] ;  /* 0x0400010036577fae */ /* 0x000fe8000b901c4e */
[----:B------:R-:W0:Y:S04]  /*1d20*/  LDGDEPBAR ;  /* 0x00000000000079af */ /* 0x000e280000000000 */
        /* <DEDUP_REMOVED lines=21> */
[----:B------:R2:W-:Y:S04]  /*1e80*/  LDGSTS.E.BYPASS.128 [R73+0x8000], desc[UR14][R68.64+0x200] ;  /* 0x0800020044497fae */ /* 0x0005e8000b901c4e */
[----:B------:R3:W-:Y:S04]  /*1e90*/  LDGSTS.E.BYPASS.128 [R75+0x8000], desc[UR14][R66.64+0x200] ;  /* 0x08000200424b7fae */ /* 0x0007e8000b901c4e */
[----:B------:R4:W-:Y:S04]  /*1ea0*/  LDGSTS.E.BYPASS.128 [R77+0x8000], desc[UR14][R64.64+0x200] ;  /* 0x08000200404d7fae */ /* 0x0009e8000b901c4e */
[----:B------:R5:W-:Y:S01]  /*1eb0*/  LDGSTS.E.BYPASS.128 [R79+0x8000], desc[UR14][R62.64+0x200] ;  /* 0x080002003e4f7fae */ /* 0x000be2000b901c4e */
[----:B--2---:R-:W-:-:S03]  /*1ec0*/  CS2R R68, SRZ ;  /* 0x0000000000447805 */ /* 0x004fc6000001ff00 */
[----:B------:R2:W-:Y:S01]  /*1ed0*/  LDGSTS.E.BYPASS.128 [R81+0x8000], desc[UR14][R60.64+0x200] ;  /* 0x080002003c517fae */ /* 0x0005e2000b901c4e */
[----:B---3--:R-:W-:Y:S02]  /*1ee0*/  CS2R R66, SRZ ;  /* 0x0000000000427805 */ /* 0x008fe4000001ff00 */
[----:B------:R-:W-:Y:S01]  /*1ef0*/  CS2R R74, SRZ ;  /* 0x00000000004a7805 */ /* 0x000fe2000001ff00 */
[----:B------:R3:W-:Y:S01]  /*1f00*/  LDGSTS.E.BYPASS.128 [R83+0x8000], desc[UR14][R58.64+0x200] ;  /* 0x080002003a537fae */ /* 0x0007e2000b901c4e */
[----:B----4-:R-:W-:Y:S02]  /*1f10*/  CS2R R64, SRZ ;  /* 0x0000000000407805 */ /* 0x010fe4000001ff00 */
[----:B------:R-:W-:Y:S01]  /*1f20*/  CS2R R76, SRZ ;  /* 0x00000000004c7805 */ /* 0x000fe2000001ff00 */
[----:B------:R4:W-:Y:S01]  /*1f30*/  LDGSTS.E.BYPASS.128 [R85+0x8000], desc[UR14][R56.64+0x200] ;  /* 0x0800020038557fae */ /* 0x0009e2000b901c4e */
[----:B-1---5:R-:W-:Y:S02]  /*1f40*/  CS2R R62, SRZ ;  /* 0x00000000003e7805 */ /* 0x022fe4000001ff00 */
[----:B------:R-:W-:Y:S01]  /*1f50*/  CS2R R78, SRZ ;  /* 0x00000000004e7805 */ /* 0x000fe2000001ff00 */
[----:B------:R1:W-:Y:S01]  /*1f60*/  LDGSTS.E.BYPASS.128 [R87+0x8000], desc[UR14][R54.64+0x200] ;  /* 0x0800020036577fae */ /* 0x0003e2000b901c4e */
[----:B--2---:R-:W-:-:S02]  /*1f70*/  CS2R R60, SRZ ;  /* 0x00000000003c7805 */ /* 0x004fc4000001ff00 */
[----:B------:R-:W-:Y:S01]  /*1f80*/  CS2R R80, SRZ ;  /* 0x0000000000507805 */ /* 0x000fe2000001ff00 */
[----:B------:R-:W0:Y:S01]  /*1f90*/  LDGDEPBAR ;  /* 0x00000000000079af */ /* 0x000e220000000000 */
[----:B---3--:R-:W-:Y:S02]  /*1fa0*/  CS2R R58, SRZ ;  /* 0x00000000003a7805 */ /* 0x008fe4000001ff00 */
[----:B------:R-:W-:Y:S01]  /*1fb0*/  CS2R R82, SRZ ;  /* 0x0000000000527805 */ /* 0x000fe2000001ff00 */
[----:B------:R2:W-:Y:S01]  /*1fc0*/  LDGSTS.E.BYPASS.128 [R115+0x20000], desc[UR14][R70.64+0x200] ;  /* 0x2000020046737fae */ /* 0x0005e2000b901c4e */
[----:B----4-:R-:W-:Y:S02]  /*1fd0*/  CS2R R56, SRZ ;  /* 0x0000000000387805 */ /* 0x010fe4000001ff00 */
[----:B------:R-:W-:Y:S01]  /*1fe0*/  CS2R R84, SRZ ;  /* 0x0000000000547805 */ /* 0x000fe2000001ff00 */
[----:B------:R3:W-:Y:S01]  /*1ff0*/  LDGSTS.E.BYPASS.128 [R117+0x20000], desc[UR14][R52.64+0x200] ;  /* 0x2000020034757fae */ /* 0x0007e2000b901c4e */
[----:B-1----:R-:W-:-:S02]  /*2000*/  CS2R R54, SRZ ;  /* 0x0000000000367805 */ /* 0x002fc4000001ff00 */
[----:B------:R-:W-:Y:S01]  /*2010*/  CS2R R86, SRZ ;  /* 0x0000000000567805 */ /* 0x000fe2000001ff00 */
[----:B------:R1:W-:Y:S04]  /*2020*/  LDGSTS.E.BYPASS.128 [R119+0x20000], desc[UR14][R50.64+0x200] ;  /* 0x2000020032777fae */ /* 0x0003e8000b901c4e */
[----:B------:R4:W-:Y:S01]  /*2030*/  LDGSTS.E.BYPASS.128 [R121+0x20000], desc[UR14][R48.64+0x200] ;  /* 0x2000020030797fae */ /* 0x0009e2000b901c4e */
[----:B--2---:R-:W-:-:S03]  /*2040*/  CS2R R70, SRZ ;  /* 0x0000000000467805 */ /* 0x004fc6000001ff00 */
[----:B------:R2:W-:Y:S01]  /*2050*/  LDGSTS.E.BYPASS.128 [R145+0x20000], desc[UR14][R46.64+0x200] ;  /* 0x200002002e917fae */ /* 0x0005e2000b901c4e */
[----:B---3--:R-:W-:-:S03]  /*2060*/  CS2R R52, SRZ ;  /* 0x0000000000347805 */ /* 0x008fc6000001ff00 */
[----:B------:R3:W-:Y:S01]  /*2070*/  LDGSTS.E.BYPASS.128 [R147+0x20000], desc[UR14][R44.64+0x200] ;  /* 0x200002002c937fae */ /* 0x0007e2000b901c4e */
[----:B-1----:R-:W-:-:S03]  /*2080*/  CS2R R50, SRZ ;  /* 0x0000000000327805 */ /* 0x002fc6000001ff00 */
[----:B------:R1:W-:Y:S01]  /*2090*/  LDGSTS.E.BYPASS.128 [R149+0x20000], desc[UR14][R42.64+0x200] ;  /* 0x200002002a957fae */ /* 0x0003e2000b901c4e */
[----:B----4-:R-:W-:-:S03]  /*20a0*/  CS2R R48, SRZ ;  /* 0x0000000000307805 */ /* 0x010fc6000001ff00 */
[----:B------:R4:W-:Y:S01]  /*20b0*/  LDGSTS.E.BYPASS.128 [R151+0x20000], desc[UR14][R40.64+0x200] ;  /* 0x2000020028977fae */ /* 0x0009e2000b901c4e */
[----:B--2---:R-:W-:Y:S01]  /*20c0*/  IMAD.X R145, RZ, RZ, R39, P0 ;  /* 0x000000ffff917224 */ /* 0x004fe200000e0627 */
[----:B------:R-:W-:Y:S02]  /*20d0*/  IADD3 R146, P0, R34, 0x300, RZ ;  /* 0x0000030022927810 */ /* 0x000fe40007f1e0ff */
[----:B------:R-:W-:Y:S01]  /*20e0*/  CS2R R46, SRZ ;  /* 0x00000000002e7805 */ /* 0x000fe2000001ff00 */
[----:B------:R2:W-:Y:S01]  /*20f0*/  LDGSTS.E.BYPASS.128 [R153+0x20000], desc[UR14][R38.64+0x200] ;  /* 0x2000020026997fae */ /* 0x0005e2000b901c4e */
[----:B---3--:R-:W-:Y:S01]  /*2100*/  IMAD.X R147, RZ, RZ, R37, P1 ;  /* 0x000000ffff937224 */ /* 0x008fe200008e0625 */
[----:B------:R-:W-:Y:S02]  /*2110*/  IADD3 R148, P1, R32, 0x300, RZ ;  /* 0x0000030020947810 */ /* 0x000fe40007f3e0ff */
[----:B------:R-:W-:Y:S01]  /*2120*/  CS2R R44, SRZ ;  /* 0x00000000002c7805 */ /* 0x000fe2000001ff00 */
[----:B------:R3:W-:Y:S01]  /*2130*/  LDGSTS.E.BYPASS.128 [R155+0x20000], desc[UR14][R36.64+0x200] ;  /* 0x20000200249b7fae */ /* 0x0007e2000b901c4e */
[----:B-1----:R-:W-:Y:S01]  /*2140*/  IMAD.X R149, RZ, RZ, R35, P0 ;  /* 0x000000ffff957224 */ /* 0x002fe200000e0623 */
[----:B------:R-:W-:-:S02]  /*2150*/  IADD3 R150, P0, R24, 0x300, RZ ;  /* 0x0000030018967810 */ /* 0x000fc40007f1e0ff */
[----:B------:R-:W-:Y:S01]  /*2160*/  CS2R R42, SRZ ;  /* 0x00000000002a7805 */ /* 0x000fe2000001ff00 */
[----:B------:R1:W-:Y:S01]  /*2170*/  LDGSTS.E.BYPASS.128 [R157+0x20000], desc[UR14][R34.64+0x200] ;  /* 0x20000200229d7fae */ /* 0x0003e2000b901c4e */
[----:B----4-:R-:W-:Y:S01]  /*2180*/  IMAD.X R151, RZ, RZ, R33, P1 ;  /* 0x000000ffff977224 */ /* 0x010fe200008e0621 */
[----:B------:R-:W-:Y:S02]  /*2190*/  IADD3 R154, P1, R28, 0x300, RZ ;  /* 0x000003001c9a7810 */ /* 0x000fe40007f3e0ff */
[----:B------:R-:W-:Y:S01]  /*21a0*/  CS2R R40, SRZ ;  /* 0x0000000000287805 */ /* 0x000fe2000001ff00 */
[----:B------:R4:W-:Y:S01]  /*21b0*/  LDGSTS.E.BYPASS.128 [R159+0x20000], desc[UR14][R32.64+0x200] ;  /* 0x20000200209f7fae */ /* 0x0009e2000b901c4e */
[----:B--2---:R-:W-:Y:S01]  /*21c0*/  IMAD.X R153, RZ, RZ, R25, P0 ;  /* 0x000000ffff997224 */ /* 0x004fe200000e0619 */
[----:B------:R-:W-:Y:S02]  /*21d0*/  CS2R R38, SRZ ;  /* 0x0000000000267805 */ /* 0x000fe4000001ff00 */
[----:B------:R2:W-:Y:S01]  /*21e0*/  LDGSTS.E.BYPASS.128 [R161+0x20000], desc[UR14][R24.64+0x200] ;  /* 0x2000020018a17fae */ /* 0x0005e2000b901c4e */
[----:B---3--:R-:W-:-:S02]  /*21f0*/  IADD3 R155, P0, R30, 0x300, RZ ;  /* 0x000003001e9b7810 */ /* 0x008fc40007f1e0ff */
[----:B------:R-:W-:Y:S01]  /*2200*/  CS2R R36, SRZ ;  /* 0x0000000000247805 */ /* 0x000fe2000001ff00 */
[----:B------:R3:W-:Y:S01]  /*2210*/  LDGSTS.E.BYPASS.128 [R163+0x20000], desc[UR14][R26.64+0x200] ;  /* 0x200002001aa37fae */ /* 0x0007e2000b901c4e */
[----:B-1----:R-:W-:Y:S01]  /*2220*/  IMAD.X R157, RZ, RZ, R29, P1 ;  /* 0x000000ffff9d7224 */ /* 0x002fe200008e061d */
[----:B------:R-:W-:Y:S01]  /*2230*/  CS2R R34, SRZ ;  /* 0x0000000000227805 */ /* 0x000fe2000001ff00 */
[----:B------:R-:W-:Y:S01]  /*2240*/  IMAD.X R158, RZ, RZ, R31, P0 ;  /* 0x000000ffff9e7224 */ /* 0x000fe200000e061f */
[----:B------:R1:W-:Y:S01]  /*2250*/  LDGSTS.E.BYPASS.128 [R165+0x20000], desc[UR14][R28.64+0x200] ;  /* 0x200002001ca57fae */ /* 0x0003e2000b901c4e */
[----:B----4-:R-:W-:Y:S02]  /*2260*/  CS2R R32, SRZ ;  /* 0x0000000000207805 */ /* 0x010fe4000001ff00 */
[----:B------:R-:W-:Y:S01]  /*2270*/  LOP3.LUT R159, R160, 0x7fffffc, RZ, 0xc0, !PT ;  /* 0x07fffffca09f7812 */ /* 0x000fe200078ec0ff */
[----:B------:R4:W-:Y:S01]  /*2280*/  LDGSTS.E.BYPASS.128 [R72+0x20000], desc[UR14][R30.64+0x200] ;  /* 0x200002001e487fae */ /* 0x0009e2000b901c4e */
[----:B--2---:R-:W-:Y:S01]  /*2290*/  IMAD.MOV.U32 R161, RZ, RZ, -0x80 ;  /* 0xffffff80ffa17424 */ /* 0x004fe200078e00ff */
[----:B------:R-:W-:-:S02]  /*22a0*/  CS2R R24, SRZ ;  /* 0x0000000000187805 */ /* 0x000fc4000001ff00 */
[----:B------:R-:W0:Y:S01]  /*22b0*/  LDGDEPBAR ;  /* 0x00000000000079af */ /* 0x000e220000000000 */
[----:B---3--:R-:W-:Y:S02]  /*22c0*/  CS2R R26, SRZ ;  /* 0x00000000001a7805 */ /* 0x008fe4000001ff00 */
[----:B-1----:R-:W-:Y:S02]  /*22d0*/  CS2R R28, SRZ ;  /* 0x00000000001c7805 */ /* 0x002fe4000001ff00 */
[----:B----4-:R-:W-:Y:S02]  /*22e0*/  CS2R R30, SRZ ;  /* 0x00000000001e7805 */ /* 0x010fe4000001ff00 */
[----:B------:R-:W-:-:S07]  /*22f0*/  CS2R R72, SRZ ;  /* 0x0000000000487805 */ /* 0x000fce000001ff00 */
.L_x_0:
[----:B------:R-:W1:Y:S01]  /*2300*/  SHFL.IDX PT, R114, R159, RZ, 0x1f ;  /* 0x00001fff9f727589 */ /* 0x000e6200000e0000 */
[----:B------:R-:W-:Y:S01]  /*2310*/  UIADD3 UR11, UR11, 0x1, URZ ;  /* 0x000000010b0b7890 */ /* 0x000fe2000fffe03f */
[----:B------:R-:W-:-:S04]  /*2320*/  DEPBAR.LE SB0, 0x4 ;  /* 0x000081000000791a */ /* 0x000fc80000000000 */
[----:B------:R-:W-:Y:S01]  /*2330*/  UISETP.GE.AND UP0, UPT, UR11, 0x4, UPT ;  /* 0x000000040b00788c */ /* 0x000fe2000bf06270 */
[----:B------:R-:W-:Y:S01]  /*2340*/  BAR.SYNC.DEFER_BLOCKING 0x0 ;  /* 0x0000000000007b1d */ /* 0x000fe20000010000 */
[----:B------:R-:W-:Y:S01]  /*2350*/  UIADD3 UR12, UR12, 0x1, URZ ;  /* 0x000000010c0c7890 */ /* 0x000fe2000fffe03f */
[----:B------:R-:W-:Y:S01]  /*2360*/  IADD3 R118, P1, R96, UR6, RZ ;  /* 0x0000000660767c10 */ /* 0x000fe2000ff3e0ff */
[----:B------:R-:W-:Y:S01]  /*2370*/  USEL UR11, UR11, URZ, !UP0 ;  /* 0x0000003f0b0b7287 */ /* 0x000fe2000c000000 */
[----:B------:R-:W-:Y:S02]  /*2380*/  VIADD R161, R161, 0x80 ;  /* 0x00000080a1a17836 */ /* 0x000fe40000000000 */
[----:B------:R-:W-:Y:S01]  /*2390*/  UMOV UR19, 0x40000040 ;  /* 0x4000004000137882 */ /* 0x000fe20000000000 */
[----:B------:R-:W-:Y:S01]  /*23a0*/  ULEA UR4, UR11, UR10, 0xe ;  /* 0x0000000a0b047291 */ /* 0x000fe2000f8e703f */
[----:B------:R-:W-:Y:S02]  /*23b0*/  IADD3.X R119, R100, UR7, RZ, P1, !PT ;  /* 0x0000000764777c10 */ /* 0x000fe40008ffe4ff */
[----:B------:R-:W-:Y:S01]  /*23c0*/  IADD3 R120, P1, R98, UR6, RZ ;  /* 0x0000000662787c10 */ /* 0x000fe2000ff3e0ff */
[----:B------:R-:W-:Y:S01]  /*23d0*/  USHF.R.U32.HI UR8, URZ, 0x4, UR4 ;  /* 0x000000043f087899 */ /* 0x000fe20008011604 */
[----:B------:R-:W-:Y:S01]  /*23e0*/  ISETP.GE.U32.AND P0, PT, R161, 0xa80, PT ;  /* 0x00000a80a100780c */ /* 0x000fe20003f06070 */
[----:B------:R-:W-:Y:S01]  /*23f0*/  ULEA UR4, UR11, UR13, 0xf ;  /* 0x0000000d0b047291 */ /* 0x000fe2000f8e783f */
[----:B------:R-:W-:Y:S01]  /*2400*/  IADD3.X R121, R104, UR7, RZ, P1, !PT ;  /* 0x0000000768797c10 */ /* 0x000fe20008ffe4ff */
[----:B------:R-:W-:Y:S01]  /*2410*/  ULOP3.LUT UR8, UR8, 0x3fff, URZ, 0xc0, !UPT ;  /* 0x00003fff08087892 */ /* 0x000fe2000f8ec03f */
[----:B------:R-:W-:Y:S01]  /*2420*/  IADD3 R116, P1, R102, UR6, RZ ;  /* 0x0000000666747c10 */ /* 0x000fe2000ff3e0ff */
[----:B------:R-:W-:Y:S01]  /*2430*/  USHF.R.U32.HI UR4, URZ, 0x4, UR4 ;  /* 0x000000043f047899 */ /* 0x000fe20008011604 */
[----:B-1----:R-:W-:-:S02]  /*2440*/  R2UR UR5, R114 ;  /* 0x00000000720572ca */ /* 0x002fc400000e0000 */
[----:B------:R-:W-:Y:S01]  /*2450*/  IADD3.X R117, R108, UR7, RZ, P1, !PT ;  /* 0x000000076c757c10 */ /* 0x000fe20008ffe4ff */
[----:B------:R-:W-:Y:S01]  /*2460*/  ULOP3.LUT UR4, UR4, 0x3fff, URZ, 0xc0, !UPT ;  /* 0x00003fff04047892 */ /* 0x000fe2000f8ec03f */
[----:B------:R-:W-:Y:S01]  /*2470*/  IADD3 R114, P1, R106, UR6, RZ ;  /* 0x000000066a727c10 */ /* 0x000fe2000ff3e0ff */
[----:B------:R-:W-:Y:S02]  /*2480*/  WARPGROUP.ARRIVE ;  /* 0x00000000000079c5 */ /* 0x000fe40000000000 */
[----:B------:R-:W-:Y:S01]  /*2490*/  ULOP3.LUT UR18, UR4, 0x4000000, URZ, 0xfc, !UPT ;  /* 0x0400000004127892 */ /* 0x000fe2000f8efc3f */
[----:B------:R-:W-:-:S05]  /*24a0*/  IADD3.X R115, R111, UR7, RZ, P1, !PT ;  /* 0x000000076f737c10 */ /* 0x000fca0008ffe4ff */
[----:B------:R-:W-:-:S04]  /*24b0*/  USHF.L.U32 UR5, UR5, 0x7, URZ ;  /* 0x0000000705057899 */ /* 0x000fc8000800063f */
[----:B------:R-:W-:-:S04]  /*24c0*/  ULOP3.LUT UR5, UR5, 0x180, URZ, 0xc0, !UPT ;  /* 0x0000018005057892 */ /* 0x000fc8000f8ec03f */
[----:B------:R-:W-:-:S03]  /*24d0*/  UIADD3 UR8, UP0, UR5, UR8, URZ ;  /* 0x0000000805087290 */ /* 0x000fc6000ff1e03f */
[----:B------:R-:W-:Y:S01]  /*24e0*/  UMOV UR5, URZ ;  /* 0x0000003f00057c82 */ /* 0x000fe20008000000 */
[----:B------:R-:W-:Y:S02]  /*24f0*/  UIADD3.X UR9, URZ, URZ, URZ, UP0, !UPT ;  /* 0x0000003f3f097290 */ /* 0x000fe400087fe43f */
[----:B------:R-:W-:Y:S02]  /*2500*/  ULOP3.LUT UR16, UR8, 0x2000000, URZ, 0xfc, !UPT ;  /* 0x0200000008107892 */ /* 0x000fe4000f8efc3f */
[----:B------:R-:W-:Y:S02]  /*2510*/  ULOP3.LUT UR17, UR9, 0x40000040, URZ, 0xfc, !UPT ;  /* 0x4000004009117892 */ /* 0x000fe4000f8efc3f */
[----:B------:R-:W-:-:S04]  /*2520*/  UISETP.GE.AND UP0, UPT, UR12, 0x4, UPT ;  /* 0x000000040c00788c */ /* 0x000fc8000bf06270 */
[----:B------:R-:W-:-:S03]  /*2530*/  USEL UR12, UR12, URZ, !UP0 ;  /* 0x0000003f0c0c7287 */ /* 0x000fc6000c000000 */
[----:B------:R-:W-:Y:S01]  /*2540*/  HGMMA.64x128x16.F32.BF16 R24, gdesc[UR16], R24 ;  /* 0x01e00000101879f0 */ /* 0x000fe20008701818 */
[----:B------:R-:W-:Y:S01]  /*2550*/  UMOV UR16, 0x2000002 ;  /* 0x0200000200107882 */ /* 0x000fe20000000000 */
[----:B------:R-:W-:Y:S01]  /*2560*/  UMOV UR17, 0x40000040 ;  /* 0x4000004000117882 */ /* 0x000fe20000000000 */
[----:B------:R-:W-:Y:S01]  /*2570*/  UMOV UR18, 0x4000002 ;  /* 0x0400000200127882 */ /* 0x000fe20000000000 */
[----:B------:R-:W-:Y:S01]  /*2580*/  UMOV UR19, 0x40000040 ;  /* 0x4000004000137882 */ /* 0x000fe20000000000 */
[----:B------:R-:W-:Y:S02]  /*2590*/  UIADD3.64 UR16, UR8, UR16, URZ ;  /* 0x0000001008107297 */ /* 0x000fe4000fffe03f */
[----:B------:R-:W-:-:S09]  /*25a0*/  UIADD3.64 UR18, UR4, UR18, URZ ;  /* 0x0000001204127297 */ /* 0x000fd2000fffe03f */
        /* <DEDUP_REMOVED lines=41> */
[----:B------:R-:W-:Y:S02]  /*2840*/  UIADD3.64 UR18, UR4, UR18, URZ ;  /* 0x0000001204127297 */ /* 0x000fe4000fffe03f */
[----:B------:R-:W-:-:S06]  /*2850*/  ULEA UR4, UR12, UR10, 0xe ;  /* 0x0000000a0c047291 */ /* 0x000fcc000f8e703f */
[----:B------:R-:W-:Y:S02]  /*2860*/  LEA R163, R12, UR4, 0x1 ;  /* 0x000000040ca37c11 */ /* 0x000fe4000f8e08ff */
[----:B------:R-:W-:Y:S02]  /*2870*/  LEA R165, R14, UR4, 0x1 ;  /* 0x000000040ea57c11 */ /* 0x000fe4000f8e08ff */
[----:B------:R-:W-:Y:S01]  /*2880*/  LEA R162, R16, UR4, 0x1 ;  /* 0x0000000410a27c11 */ /* 0x000fe2000f8e08ff */
[----:B------:R-:W-:Y:S03]  /*2890*/  HGMMA.64x128x16.F32.BF16 R24, gdesc[UR16], R24, gsb0 ;  /* 0x01e00000101879f0 */ /* 0x000fe60008001818 */
[----:B------:R-:W-:Y:S02]  /*28a0*/  WARPGROUP.DEPBAR.LE gsb0, 0x1 ;  /* 0x00008000000079c5 */ /* 0x000fe40000010100 */
[----:B------:R-:W-:Y:S06]  /*28b0*/  BAR.SYNC.DEFER_BLOCKING 0x0 ;  /* 0x0000000000007b1d */ /* 0x000fec0000010000 */
[----:B------:R-:W-:Y:S01]  /*28c0*/  @!PT LDS RZ, [RZ] ;  /* 0x00000000fffff984 */ /* 0x000fe20000000800 */
[----:B------:R-:W-:Y:S01]  /*28d0*/  @!PT LDS RZ, [RZ] ;  /* 0x00000000fffff984 */ /* 0x000fe20000000800 */
[----:B------:R-:W-:Y:S01]  /*28e0*/  @!PT LDS RZ, [RZ] ;  /* 0x00000000fffff984 */ /* 0x000fe20000000800 */
[----:B------:R1:W-:Y:S04]  /*28f0*/  LDGSTS.E.BYPASS.128 [R163], desc[UR14][R118.64], !P0 ;  /* 0x0000000076a37fae */ /* 0x0003e8000c101c4e */
[----:B------:R2:W-:Y:S04]  /*2900*/  LDGSTS.E.BYPASS.128 [R165], desc[UR14][R120.64], !P0 ;  /* 0x0000000078a57fae */ /* 0x0005e8000c101c4e */
[----:B------:R3:W-:Y:S01]  /*2910*/  LDGSTS.E.BYPASS.128 [R162], desc[UR14][R116.64], !P0 ;  /* 0x0000000074a27fae */ /* 0x0007e2000c101c4e */
[----:B-1----:R-:W-:-:S02]  /*2920*/  IADD3 R118, P1, R110, UR6, RZ ;  /* 0x000000066e767c10 */ /* 0x002fc4000ff3e0ff */
[----:B------:R-:W-:Y:S02]  /*2930*/  LEA R163, R18, UR4, 0x1 ;  /* 0x0000000412a37c11 */ /* 0x000fe4000f8e08ff */
[----:B------:R-:W-:Y:S02]  /*2940*/  IADD3.X R119, R113, UR7, RZ, P1, !PT ;  /* 0x0000000771777c10 */ /* 0x000fe40008ffe4ff */
[----:B--2---:R-:W-:Y:S01]  /*2950*/  IADD3 R120, P1, R112, UR6, RZ ;  /* 0x0000000670787c10 */ /* 0x004fe2000ff3e0ff */
[----:B------:R1:W-:Y:S01]  /*2960*/  LDGSTS.E.BYPASS.128 [R163], desc[UR14][R114.64], !P0 ;  /* 0x0000000072a37fae */ /* 0x0003e2000c101c4e */
[----:B------:R-:W-:Y:S02]  /*2970*/  LEA R165, R20, UR4, 0x1 ;  /* 0x0000000414a57c11 */ /* 0x000fe4000f8e08ff */
[----:B------:R-:W-:Y:S02]  /*2980*/  IADD3.X R121, R123, UR7, RZ, P1, !PT ;  /* 0x000000077b797c10 */ /* 0x000fe40008ffe4ff */
[----:B---3--:R-:W-:Y:S01]  /*2990*/  IADD3 R116, P1, R122, UR6, RZ ;  /* 0x000000067a747c10 */ /* 0x008fe2000ff3e0ff */
[----:B------:R2:W-:Y:S01]  /*29a0*/  LDGSTS.E.BYPASS.128 [R165], desc[UR14][R118.64], !P0 ;  /* 0x0000000076a57fae */ /* 0x0005e2000c101c4e */
[----:B------:R-:W-:-:S02]  /*29b0*/  LEA R162, R22, UR4, 0x1 ;  /* 0x0000000416a27c11 */ /* 0x000fc4000f8e08ff */
[----:B------:R-:W-:Y:S02]  /*29c0*/  IADD3.X R117, R125, UR7, RZ, P1, !PT ;  /* 0x000000077d757c10 */ /* 0x000fe40008ffe4ff */
[----:B-1----:R-:W-:Y:S01]  /*29d0*/  IADD3 R114, P1, R124, UR6, RZ ;  /* 0x000000067c727c10 */ /* 0x002fe2000ff3e0ff */
[----:B------:R1:W-:Y:S01]  /*29e0*/  LDGSTS.E.BYPASS.128 [R162], desc[UR14][R120.64], !P0 ;  /* 0x0000000078a27fae */ /* 0x0003e2000c101c4e */
[----:B------:R-:W-:Y:S02]  /*29f0*/  LEA R163, R88, UR4, 0x1 ;  /* 0x0000000458a37c11 */ /* 0x000fe4000f8e08ff */
[----:B------:R-:W-:Y:S02]  /*2a00*/  IADD3.X R115, R127, UR7, RZ, P1, !PT ;  /* 0x000000077f737c10 */ /* 0x000fe40008ffe4ff */
[----:B--2---:R-:W-:Y:S01]  /*2a10*/  IADD3 R118, P1, R126, UR6, RZ ;  /* 0x000000067e767c10 */ /* 0x004fe2000ff3e0ff */
[----:B------:R2:W-:Y:S01]  /*2a20*/  LDGSTS.E.BYPASS.128 [R163], desc[UR14][R116.64], !P0 ;  /* 0x0000000074a37fae */ /* 0x0005e2000c101c4e */
[----:B------:R-:W-:Y:S01]  /*2a30*/  LEA R165, R90, UR4, 0x1 ;  /* 0x000000045aa57c11 */ /* 0x000fe2000f8e08ff */
[----:B------:R-:W-:Y:S01]  /*2a40*/  ULEA UR4, UR12, UR13, 0xf ;  /* 0x0000000d0c047291 */ /* 0x000fe2000f8e783f */
[----:B------:R-:W-:-:S02]  /*2a50*/  IADD3.X R119, R129, UR7, RZ, P1, !PT ;  /* 0x0000000781777c10 */ /* 0x000fc40008ffe4ff */
[----:B-1----:R-:W-:Y:S01]  /*2a60*/  IADD3 R120, P1, R128, UR6, RZ ;  /* 0x0000000680787c10 */ /* 0x002fe2000ff3e0ff */
[----:B------:R1:W-:Y:S02]  /*2a70*/  LDGSTS.E.BYPASS.128 [R165], desc[UR14][R114.64], !P0 ;  /* 0x0000000072a57fae */ /* 0x0003e4000c101c4e */
[----:B------:R-:W-:Y:S02]  /*2a80*/  LEA R162, R13, UR4, 0x1 ;  /* 0x000000040da27c11 */ /* 0x000fe4000f8e08ff */
[----:B------:R-:W-:Y:S01]  /*2a90*/  IADD3.X R121, R131, UR7, RZ, P1, !PT ;  /* 0x0000000783797c10 */ /* 0x000fe20008ffe4ff */
[----:B------:R-:W0:Y:S01]  /*2aa0*/  LDGDEPBAR ;  /* 0x00000000000079af */ /* 0x000e220000000000 */
[----:B--2---:R-:W-:-:S03]  /*2ab0*/  LEA R163, R15, UR4, 0x1 ;  /* 0x000000040fa37c11 */ /* 0x004fc6000f8e08ff */
[----:B------:R2:W-:Y:S01]  /*2ac0*/  LDGSTS.E.BYPASS.128 [R162], desc[UR14][R118.64], !P0 ;  /* 0x0000000076a27fae */ /* 0x0005e2000c101c4e */
[----:B-1----:R-:W-:-:S03]  /*2ad0*/  IADD3 R114, P1, R130, UR6, RZ ;  /* 0x0000000682727c10 */ /* 0x002fc6000ff3e0ff */
[----:B------:R1:W-:Y:S01]  /*2ae0*/  LDGSTS.E.BYPASS.128 [R163], desc[UR14][R120.64], !P0 ;  /* 0x0000000078a37fae */ /* 0x0003e2000c101c4e */
[----:B------:R-:W-:Y:S02]  /*2af0*/  LEA R165, R17, UR4, 0x1 ;  /* 0x0000000411a57c11 */ /* 0x000fe4000f8e08ff */
[----:B------:R-:W-:Y:S02]  /*2b00*/  IADD3.X R115, R133, UR7, RZ, P1, !PT ;  /* 0x0000000785737c10 */ /* 0x000fe40008ffe4ff */
[----:B------:R-:W-:Y:S02]  /*2b10*/  IADD3 R116, P1, R132, UR6, RZ ;  /* 0x0000000684747c10 */ /* 0x000fe4000ff3e0ff */
[----:B--2---:R-:W-:Y:S01]  /*2b20*/  LEA R162, R19, UR4, 0x1 ;  /* 0x0000000413a27c11 */ /* 0x004fe2000f8e08ff */
[----:B------:R2:W-:Y:S01]  /*2b30*/  LDGSTS.E.BYPASS.128 [R165], desc[UR14][R114.64], !P0 ;  /* 0x0000000072a57fae */ /* 0x0005e2000c101c4e */
[----:B------:R-:W-:Y:S02]  /*2b40*/  IADD3.X R117, R135, UR7, RZ, P1, !PT ;  /* 0x0000000787757c10 */ /* 0x000fe40008ffe4ff */
[----:B------:R-:W-:-:S02]  /*2b50*/  IADD3 R118, P1, R134, UR6, RZ ;  /* 0x0000000686767c10 */ /* 0x000fc4000ff3e0ff */
[----:B-1----:R-:W-:Y:S01]  /*2b60*/  LEA R163, R21, UR4, 0x1 ;  /* 0x0000000415a37c11 */ /* 0x002fe2000f8e08ff */
[----:B------:R1:W-:Y:S01]  /*2b70*/  LDGSTS.E.BYPASS.128 [R162], desc[UR14][R116.64], !P0 ;  /* 0x0000000074a27fae */ /* 0x0003e2000c101c4e */
[----:B------:R-:W-:Y:S02]  /*2b80*/  IADD3.X R119, R137, UR7, RZ, P1, !PT ;  /* 0x0000000789777c10 */ /* 0x000fe40008ffe4ff */
[----:B------:R-:W-:-:S03]  /*2b90*/  IADD3 R120, P1, R136, UR6, RZ ;  /* 0x0000000688787c10 */ /* 0x000fc6000ff3e0ff */
[----:B------:R3:W-:Y:S01]  /*2ba0*/  LDGSTS.E.BYPASS.128 [R163], desc[UR14][R118.64], !P0 ;  /* 0x0000000076a37fae */ /* 0x0007e2000c101c4e */
[----:B------:R-:W-:Y:S02]  /*2bb0*/  IADD3.X R121, R139, UR7, RZ, P1, !PT ;  /* 0x000000078b797c10 */ /* 0x000fe40008ffe4ff */
[----:B--2---:R-:W-:Y:S02]  /*2bc0*/  IADD3 R114, P1, R138, UR6, RZ ;  /* 0x000000068a727c10 */ /* 0x004fe4000ff3e0ff */
[----:B------:R-:W-:Y:S02]  /*2bd0*/  LEA R165, R23, UR4, 0x1 ;  /* 0x0000000417a57c11 */ /* 0x000fe4000f8e08ff */
[----:B------:R-:W-:Y:S02]  /*2be0*/  IADD3.X R115, R141, UR7, RZ, P1, !PT ;  /* 0x000000078d737c10 */ /* 0x000fe40008ffe4ff */
[----:B-1----:R-:W-:Y:S01]  /*2bf0*/  IADD3 R116, P1, R140, UR6, RZ ;  /* 0x000000068c747c10 */ /* 0x002fe2000ff3e0ff */
[----:B------:R1:W-:Y:S01]  /*2c00*/  LDGSTS.E.BYPASS.128 [R165], desc[UR14][R120.64], !P0 ;  /* 0x0000000078a57fae */ /* 0x0003e2000c101c4e */
[----:B------:R-:W-:-:S02]  /*2c10*/  LEA R162, R91, UR4, 0x1 ;  /* 0x000000045ba27c11 */ /* 0x000fc4000f8e08ff */
[----:B------:R-:W-:Y:S02]  /*2c20*/  IADD3.X R117, R143, UR7, RZ, P1, !PT ;  /* 0x000000078f757c10 */ /* 0x000fe40008ffe4ff */
[----:B---3--:R-:W-:Y:S01]  /*2c30*/  IADD3 R118, P1, R142, UR6, RZ ;  /* 0x000000068e767c10 */ /* 0x008fe2000ff3e0ff */
[----:B------:R2:W-:Y:S01]  /*2c40*/  LDGSTS.E.BYPASS.128 [R162], desc[UR14][R114.64], !P0 ;  /* 0x0000000072a27fae */ /* 0x0005e2000c101c4e */
[----:B------:R-:W-:Y:S02]  /*2c50*/  LEA R163, R92, UR4, 0x1 ;  /* 0x000000045ca37c11 */ /* 0x000fe4000f8e08ff */
[----:B------:R-:W-:Y:S02]  /*2c60*/  IADD3.X R119, R145, UR7, RZ, P1, !PT ;  /* 0x0000000791777c10 */ /* 0x000fe40008ffe4ff */
[----:B-1----:R-:W-:Y:S01]  /*2c70*/  IADD3 R120, P1, R144, UR6, RZ ;  /* 0x0000000690787c10 */ /* 0x002fe2000ff3e0ff */
[----:B------:R1:W-:Y:S01]  /*2c80*/  LDGSTS.E.BYPASS.128 [R163], desc[UR14][R116.64], !P0 ;  /* 0x0000000074a37fae */ /* 0x0003e2000c101c4e */
[----:B------:R-:W-:-:S02]  /*2c90*/  LEA R165, R5, UR4, 0x1 ;  /* 0x0000000405a57c11 */ /* 0x000fc4000f8e08ff */
[----:B------:R-:W-:Y:S02]  /*2ca0*/  IADD3.X R121, R147, UR7, RZ, P1, !PT ;  /* 0x0000000793797c10 */ /* 0x000fe40008ffe4ff */
[----:B--2---:R-:W-:Y:S01]  /*2cb0*/  IADD3 R114, P1, R146, UR6, RZ ;  /* 0x0000000692727c10 */ /* 0x004fe2000ff3e0ff */
        /* <DEDUP_REMOVED lines=21> */
[----:B------:R-:W-:Y:S01]  /*2e10*/  LEA R165, R11, UR4, 0x1 ;  /* 0x000000040ba57c11 */ /* 0x000fe2000f8e08ff */
[----:B------:R-:W-:Y:S01]  /*2e20*/  UIADD3 UR6, UP0, UR6, 0x100, URZ ;  /* 0x0000010006067890 */ /* 0x000fe2000ff1e03f */
[----:B------:R-:W-:-:S02]  /*2e30*/  IADD3.X R117, R158, UR7, RZ, P1, !PT ;  /* 0x000000079e757c10 */ /* 0x000fc40008ffe4ff */
[----:B--2---:R-:W-:Y:S01]  /*2e40*/  LEA R119, R93, UR4, 0x1 ;  /* 0x000000045d777c11 */ /* 0x004fe2000f8e08ff */
[----:B------:R1:W-:Y:S01]  /*2e50*/  LDGSTS.E.BYPASS.128 [R165], desc[UR14][R114.64], !P0 ;  /* 0x0000000072a57fae */ /* 0x0003e2000c101c4e */
[----:B------:R-:W-:-:S03]  /*2e60*/  UIADD3.X UR7, URZ, UR7, URZ, UP0, !UPT ;  /* 0x000000073f077290 */ /* 0x000fc600087fe43f */
[----:B------:R1:W-:Y:S01]  /*2e70*/  LDGSTS.E.BYPASS.128 [R119], desc[UR14][R116.64], !P0 ;  /* 0x0000000074777fae */ /* 0x0003e2000c101c4e */
[----:B------:R-:W-:-:S03]  /*2e80*/  ISETP.GE.U32.AND P0, PT, R161, 0xb80, PT ;  /* 0x00000b80a100780c */ /* 0x000fc60003f06070 */
[----:B------:R-:W0:Y:S10]  /*2e90*/  LDGDEPBAR ;  /* 0x00000000000079af */ /* 0x000e340000000000 */
[----:B-1----:R-:W-:Y:S05]  /*2ea0*/  @!P0 BRA `(.L_x_0) ;  /* 0xfffffff400148947 */ /* 0x002fea000383ffff */
[----:B------:R-:W-:Y:S02]  /*2eb0*/  WARPGROUP.DEPBAR.LE gsb0, 0x0 ;  /* 0x00008000000079c5 */ /* 0x000fe40000010000 */
[----:B------:R-:W-:-:S04]  /*2ec0*/  DEPBAR.LE SB0, 0x0 ;  /* 0x000080000000791a */ /* 0x000fc80000000000 */
[----:B------:R-:W-:Y:S01]  /*2ed0*/  SHF.R.U32.HI R5, RZ, 0x1, R0 ;  /* 0x00000001ff057819 */ /* 0x000fe20000011600 */
[----:B------:R-:W1:Y:S01]  /*2ee0*/  LDC.64 R6, c[0x0][0x220] ;  /* 0x00008800ff067b82 */ /* 0x000e620000000a00 */
[----:B------:R-:W-:Y:S02]  /*2ef0*/  LOP3.LUT R0, R0, 0xf, RZ, 0xc0, !PT ;  /* 0x0000000f00007812 */ /* 0x000fe400078ec0ff */
[----:B------:R-:W-:Y:S02]  /*2f00*/  LOP3.LUT R5, R5, 0x8, RZ, 0xc0, !PT ;  /* 0x0000000805057812 */ /* 0x000fe400078ec0ff */
[----:B------:R-:W-:Y:S02]  /*2f10*/  LOP3.LUT R160, R160, 0x3, RZ, 0xc0, !PT ;  /* 0x00000003a0a07812 */ /* 0x000fe400078ec0ff */
[----:B------:R-:W-:Y:S01]  /*2f20*/  F2FP.BF16.F32.PACK_AB R24, R25, R24 ;  /* 0x000000181918723e */ /* 0x000fe200000010ff */
[----:B------:R-:W-:Y:S01]  /*2f30*/  IMAD R5, R0, 0x88, R5 ;  /* 0x0000008800057824 */ /* 0x000fe200078e0205 */
[----:B------:R-:W-:-:S02]  /*2f40*/  F2FP.BF16.F32.PACK_AB R25, R27, R26 ;  /* 0x0000001a1b19723e */ /* 0x000fc400000010ff */
[----:B------:R-:W-:Y:S01]  /*2f50*/  F2FP.BF16.F32.PACK_AB R32, R33, R32 ;  /* 0x000000202120723e */ /* 0x000fe200000010ff */
[----:B------:R-:W-:Y:S01]  /*2f60*/  IMAD R5, R160, 0x880, R5 ;  /* 0x00000880a0057824 */ /* 0x000fe200078e0205 */
[----:B------:R-:W-:Y:S02]  /*2f70*/  F2FP.BF16.F32.PACK_AB R26, R29, R28 ;  /* 0x0000001c1d1a723e */ /* 0x000fe400000010ff */
[----:B------:R-:W-:Y:S02]  /*2f80*/  F2FP.BF16.F32.PACK_AB R27, R31, R30 ;  /* 0x0000001e1f1b723e */ /* 0x000fe400000010ff */
[----:B------:R-:W-:Y:S02]  /*2f90*/  F2FP.BF16.F32.PACK_AB R33, R35, R34 ;  /* 0x000000222321723e */ /* 0x000fe400000010ff */
[----:B------:R-:W-:Y:S02]  /*2fa0*/  F2FP.BF16.F32.PACK_AB R40, R41, R40 ;  /* 0x000000282928723e */ /* 0x000fe400000010ff */
[----:B------:R-:W-:Y:S01]  /*2fb0*/  LEA R5, R5, UR10, 0x1 ;  /* 0x0000000a05057c11 */ /* 0x000fe2000f8e08ff */
[----:B------:R-:W-:Y:S01]  /*2fc0*/  BAR.SYNC.DEFER_BLOCKING 0x0 ;  /* 0x0000000000007b1d */ /* 0x000fe20000010000 */
[----:B------:R-:W-:-:S02]  /*2fd0*/  F2FP.BF16.F32.PACK_AB R34, R37, R36 ;  /* 0x000000242522723e */ /* 0x000fc400000010ff */
[----:B------:R-:W-:Y:S02]  /*2fe0*/  F2FP.BF16.F32.PACK_AB R35, R39, R38 ;  /* 0x000000262723723e */ /* 0x000fe400000010ff */
[----:B------:R-:W-:Y:S02]  /*2ff0*/  F2FP.BF16.F32.PACK_AB R41, R43, R42 ;  /* 0x0000002a2b29723e */ /* 0x000fe400000010ff */
[----:B------:R-:W-:Y:S02]  /*3000*/  F2FP.BF16.F32.PACK_AB R48, R49, R48 ;  /* 0x000000303130723e */ /* 0x000fe400000010ff */
[----:B------:R-:W-:Y:S02]  /*3010*/  F2FP.BF16.F32.PACK_AB R42, R45, R44 ;  /* 0x0000002c2d2a723e */ /* 0x000fe400000010ff */
[----:B------:R-:W-:Y:S02]  /*3020*/  F2FP.BF16.F32.PACK_AB R43, R47, R46 ;  /* 0x0000002e2f2b723e */ /* 0x000fe400000010ff */
[----:B------:R-:W-:-:S02]  /*3030*/  F2FP.BF16.F32.PACK_AB R49, R51, R50 ;  /* 0x000000323331723e */ /* 0x000fc400000010ff */
[----:B------:R-:W-:Y:S02]  /*3040*/  F2FP.BF16.F32.PACK_AB R56, R57, R56 ;  /* 0x000000383938723e */ /* 0x000fe400000010ff */
[----:B------:R-:W-:Y:S02]  /*3050*/  F2FP.BF16.F32.PACK_AB R50, R53, R52 ;  /* 0x000000343532723e */ /* 0x000fe400000010ff */
[----:B------:R-:W-:Y:S02]  /*3060*/  F2FP.BF16.F32.PACK_AB R51, R55, R54 ;  /* 0x000000363733723e */ /* 0x000fe400000010ff */
[----:B------:R-:W-:Y:S02]  /*3070*/  F2FP.BF16.F32.PACK_AB R57, R59, R58 ;  /* 0x0000003a3b39723e */ /* 0x000fe400000010ff */
[----:B------:R-:W-:Y:S01]  /*3080*/  F2FP.BF16.F32.PACK_AB R64, R65, R64 ;  /* 0x000000404140723e */ /* 0x000fe200000010ff */
[----:B------:R-:W-:Y:S01]  /*3090*/  STSM.16.M88.4 [R5], R24 ;  /* 0x0000001805007844 */ /* 0x000fe20000000200 */
[----:B------:R-:W-:-:S02]  /*30a0*/  F2FP.BF16.F32.PACK_AB R58, R61, R60 ;  /* 0x0000003c3d3a723e */ /* 0x000fc400000010ff */
[----:B------:R-:W-:Y:S01]  /*30b0*/  F2FP.BF16.F32.PACK_AB R59, R63, R62 ;  /* 0x0000003e3f3b723e */ /* 0x000fe200000010ff */
[----:B------:R-:W-:Y:S01]  /*30c0*/  STSM.16.M88.4 [R5+0x20], R32 ;  /* 0x0000202005007844 */ /* 0x000fe20000000200 */
[----:B------:R-:W-:Y:S02]  /*30d0*/  F2FP.BF16.F32.PACK_AB R65, R67, R66 ;  /* 0x000000424341723e */ /* 0x000fe400000010ff */
[----:B------:R-:W-:Y:S01]  /*30e0*/  F2FP.BF16.F32.PACK_AB R72, R73, R72 ;  /* 0x000000484948723e */ /* 0x000fe200000010ff */
[----:B------:R-:W-:Y:S01]  /*30f0*/  STSM.16.M88.4 [R5+0x40], R40 ;  /* 0x0000402805007844 */ /* 0x000fe20000000200 */
[----:B------:R-:W-:Y:S02]  /*3100*/  F2FP.BF16.F32.PACK_AB R66, R69, R68 ;  /* 0x000000444542723e */ /* 0x000fe400000010ff */
[----:B------:R-:W-:Y:S01]  /*3110*/  F2FP.BF16.F32.PACK_AB R67, R71, R70 ;  /* 0x000000464743723e */ /* 0x000fe200000010ff */
[----:B------:R-:W-:Y:S01]  /*3120*/  STSM.16.M88.4 [R5+0x60], R48 ;  /* 0x0000603005007844 */ /* 0x000fe20000000200 */
        /* <DEDUP_REMOVED lines=10> */
[----:B------:R-:W-:Y:S02]  /*31d0*/  LOP3.LUT R3, R3, 0x1, RZ, 0xc0, !PT ;  /* 0x0000000103037812 */ /* 0x000fe400078ec0ff */
[----:B------:R-:W-:Y:S01]  /*31e0*/  LOP3.LUT R0, R89, 0x78, R4, 0xf8, !PT ;  /* 0x0000007859007812 */ /* 0x000fe200078ef804 */
[----:B------:R2:W-:Y:S02]  /*31f0*/  STSM.16.M88.4 [R5+0xe0], R80 ;  /* 0x0000e05005007844 */ /* 0x0005e40000000200 */
[----:B------:R-:W-:Y:S01]  /*3200*/  IMAD R3, R160, 0x2, R3 ;  /* 0x00000002a0037824 */ /* 0x000fe200078e0203 */
[----:B------:R-:W-:Y:S01]  /*3210*/  BAR.SYNC.DEFER_BLOCKING 0x0 ;  /* 0x0000000000007b1d */ /* 0x000fe20000010000 */
[----:B------:R-:W-:Y:S02]  /*3220*/  ISETP.GE.AND P0, PT, R0, 0x3000, PT ;  /* 0x000030000000780c */ /* 0x000fe40003f06270 */
[----:B------:R-:W-:Y:S02]  /*3230*/  IMAD R3, R3, 0x88, R94 ;  /* 0x0000008803037824 */ /* 0x000fe400078e025e */
[--C-:B------:R-:W-:Y:S01]  /*3240*/  IMAD R9, R97, 0x3000, R0.reuse ;  /* 0x0000300061097824 */ /* 0x100fe200078e0200 */
[-C--:B------:R-:W-:Y:S01]  /*3250*/  ISETP.LT.AND P1, PT, R95, R2.reuse, !P0 ;  /* 0x000000025f00720c */ /* 0x080fe20004721270 */
[--C-:B------:R-:W-:Y:S01]  /*3260*/  IMAD R11, R103, 0x3000, R0.reuse ;  /* 0x00003000670b7824 */ /* 0x100fe200078e0200 */
[----:B------:R-:W-:Y:S01]  /*3270*/  LEA R16, R3, UR10, 0x1 ;  /* 0x0000000a03107c11 */ /* 0x000fe2000f8e08ff */
[----:B------:R-:W-:Y:S01]  /*3280*/  IMAD R3, R99, 0x3000, R0 ;  /* 0x0000300063037824 */ /* 0x000fe200078e0200 */
[-C--:B------:R-:W-:Y:S01]  /*3290*/  ISETP.LT.AND P6, PT, R97, R2.reuse, !P0 ;  /* 0x000000026100720c */ /* 0x080fe200047c1270 */
[----:B-1----:R-:W-:Y:S01]  /*32a0*/  IMAD.WIDE R8, R9, 0x2, R6 ;  /* 0x0000000209087825 */ /* 0x002fe200078e0206 */
[----:B------:R-:W-:-:S02]  /*32b0*/  ISETP.LT.AND P5, PT, R99, R2, !P0 ;  /* 0x000000026300720c */ /* 0x000fc400047a1270 */
[-C--:B------:R-:W-:Y:S01]  /*32c0*/  ISETP.LT.AND P4, PT, R101, R2.reuse, !P0 ;  /* 0x000000026500720c */ /* 0x080fe20004781270 */
[--C-:B--2---:R-:W-:Y:S01]  /*32d0*/  IMAD R5, R95, 0x3000, R0.reuse ;  /* 0x000030005f057824 */ /* 0x104fe200078e0200 */
[-C--:B------:R-:W-:Y:S01]  /*32e0*/  ISETP.LT.AND P3, PT, R103, R2.reuse, !P0 ;  /* 0x000000026700720c */ /* 0x080fe20004761270 */
[----:B------:R-:W-:Y:S01]  /*32f0*/  IMAD R101, R101, 0x3000, R0 ;  /* 0x0000300065657824 */ /* 0x000fe200078e0200 */
[----:B------:R-:W-:Y:S01]  /*3300*/  ISETP.LT.AND P2, PT, R105, R2, !P0 ;  /* 0x000000026900720c */ /* 0x000fe20004741270 */
[----:B------:R-:W-:-:S04]  /*3310*/  IMAD.WIDE R4, R5, 0x2, R6 ;  /* 0x0000000205047825 */ /* 0x000fc800078e0206 */
[----:B------:R-:W-:Y:S01]  /*3320*/  IMAD.WIDE R10, R11, 0x2, R6 ;  /* 0x000000020b0a7825 */ /* 0x000fe200078e0206 */
[----:B------:R-:W1:Y:S04]  /*3330*/  LDS.128 R12, [R16] ;  /* 0x00000000100c7984 */ /* 0x000e680000000c00 */
[----:B------:R-:W2:Y:S04]  /*3340*/  LDS.128 R20, [R16+0x880] ;  /* 0x0008800010147984 */ /* 0x000ea80000000c00 */
[----:B------:R-:W3:Y:S04]  /*3350*/  LDS.128 R24, [R16+0x1100] ;  /* 0x0011000010187984 */ /* 0x000ee80000000c00 */
[----:B------:R-:W4:Y:S04]  /*3360*/  LDS.128 R28, [R16+0x1980] ;  /* 0x00198000101c7984 */ /* 0x000f280000000c00 */
[----:B------:R-:W5:Y:S04]  /*3370*/  LDS.128 R32, [R16+0x2200] ;  /* 0x0022000010207984 */ /* 0x000f680000000c00 */
[----:B------:R-:W4:Y:S04]  /*3380*/  LDS.128 R36, [R16+0x2a80] ;  /* 0x002a800010247984 */ /* 0x000f280000000c00 */
[----:B------:R-:W4:Y:S04]  /*3390*/  LDS.128 R40, [R16+0x3300] ;  /* 0x0033000010287984 */ /* 0x000f280000000c00 */
[----:B-1----:R1:W-:Y:S01]  /*33a0*/  @P1 STG.E.128 desc[UR14][R4.64], R12 ;  /* 0x0000000c04001986 */ /* 0x0023e2000c101d0e */
[----:B------:R-:W-:-:S02]  /*33b0*/  ISETP.LT.AND P1, PT, R107, R2, !P0 ;  /* 0x000000026b00720c */ /* 0x000fc40004721270 */
[----:B------:R-:W-:Y:S01]  /*33c0*/  ISETP.LT.AND P0, PT, R109, R2, !P0 ;  /* 0x000000026d00720c */ /* 0x000fe20004701270 */
[----:B------:R-:W-:Y:S01]  /*33d0*/  IMAD.WIDE R2, R3, 0x2, R6 ;  /* 0x0000000203027825 */ /* 0x000fe200078e0206 */
[----:B--2---:R2:W-:Y:S04]  /*33e0*/  @P6 STG.E.128 desc[UR14][R8.64], R20 ;  /* 0x0000001408006986 */ /* 0x0045e8000c101d0e */
[----:B---3--:R2:W-:Y:S01]  /*33f0*/  @P5 STG.E.128 desc[UR14][R2.64], R24 ;  /* 0x0000001802005986 */ /* 0x0085e2000c101d0e */
[--C-:B-1----:R-:W-:Y:S02]  /*3400*/  IMAD R13, R105, 0x3000, R0.reuse ;  /* 0x00003000690d7824 */ /* 0x102fe400078e0200 */
[----:B------:R-:W-:Y:S02]  /*3410*/  IMAD R15, R107, 0x3000, R0 ;  /* 0x000030006b0f7824 */ /* 0x000fe400078e0200 */
[----:B------:R-:W-:-:S04]  /*3420*/  IMAD.WIDE R4, R101, 0x2, R6 ;  /* 0x0000000265047825 */ /* 0x000fc800078e0206 */
[--C-:B------:R-:W-:Y:S01]  /*3430*/  IMAD.WIDE R12, R13, 0x2, R6.reuse ;  /* 0x000000020d0c7825 */ /* 0x100fe200078e0206 */
[----:B----4-:R2:W-:Y:S03]  /*3440*/  @P4 STG.E.128 desc[UR14][R4.64], R28 ;  /* 0x0000001c04004986 */ /* 0x0105e6000c101d0e */
[----:B------:R-:W-:Y:S01]  /*3450*/  IMAD.WIDE R14, R15, 0x2, R6 ;  /* 0x000000020f0e7825 */ /* 0x000fe200078e0206 */
[----:B-----5:R2:W-:Y:S04]  /*3460*/  @P3 STG.E.128 desc[UR14][R10.64], R32 ;  /* 0x000000200a003986 */ /* 0x0205e8000c101d0e */
[----:B------:R2:W-:Y:S04]  /*3470*/  @P2 STG.E.128 desc[UR14][R12.64], R36 ;  /* 0x000000240c002986 */ /* 0x0005e8000c101d0e */
[----:B------:R2:W-:Y:S01]  /*3480*/  @P1 STG.E.128 desc[UR14][R14.64], R40 ;  /* 0x000000280e001986 */ /* 0x0005e2000c101d0e */
[----:B------:R-:W-:Y:S05]  /*3490*/  @!P0 EXIT ;  /* 0x000000000000894d */ /* 0x000fea0003800000 */
[----:B------:R-:W1:Y:S01]  /*34a0*/  LDS.128 R16, [R16+0x3b80] ;  /* 0x003b800010107984 */ /* 0x000e620000000c00 */
[----:B------:R-:W-:-:S04]  /*34b0*/  IMAD R109, R109, 0x3000, R0 ;  /* 0x000030006d6d7824 */ /* 0x000fc800078e0200 */
[----:B------:R-:W-:-:S05]  /*34c0*/  IMAD.WIDE R6, R109, 0x2, R6 ;  /* 0x000000026d067825 */ /* 0x000fca00078e0206 */
[----:B-1----:R-:W-:Y:S01]  /*34d0*/  STG.E.128 desc[UR14][R6.64], R16 ;  /* 0x0000001006007986 */ /* 0x002fe2000c101d0e */
[----:B------:R-:W-:Y:S05]  /*34e0*/  EXIT ;  /* 0x000000000000794d */ /* 0x000fea0003800000 */
.L_x_1:
[----:B------:R-:W-:-:S00]  /*34f0*/  BRA `(.L_x_1) ;  /* 0xfffffffc00fc7947 */ /* 0x000fc0000383ffff */
[----:B------:R-:W-:-:S00]  /*3500*/  NOP ;  /* 0x0000000000007918 */ /* 0x000fc00000000000 */
[----:B------:R-:W-:-:S00]  /*3510*/  NOP ;  /* 0x0000000000007918 */ /* 0x000fc00000000000 */
[----:B------:R-:W-:-:S00]  /*3520*/  NOP ;  /* 0x0000000000007918 */ /* 0x000fc00000000000 */
[----:B------:R-:W-:-:S00]  /*3530*/  NOP ;  /* 0x0000000000007918 */ /* 0x000fc00000000000 */
[----:B------:R-:W-:-:S00]  /*3540*/  NOP ;  /* 0x0000000000007918 */ /* 0x000fc00000000000 */
[----:B------:R-:W-:-:S00]  /*3550*/  NOP ;  /* 0x0000000000007918 */ /* 0x000fc00000000000 */
[----:B------:R-:W-:-:S00]  /*3560*/  NOP ;  /* 0x0000000000007918 */ /* 0x000fc00000000000 */
[----:B------:R-:W-:-:S00]  /*3570*/  NOP ;  /* 0x0000000000007918 */ /* 0x000fc00000000000 */
.L_x_2:


//--------------------- .nv.shared.triton_mm      --------------------------
	.section	.nv.shared.triton_mm,"aw",@nobits
	.sectionflags	@""
	.align	16
	.zero		1024


//--------------------- .nv.constant0.triton_mm   --------------------------
	.section	.nv.constant0.triton_mm,"a",@progbits
	.sectionflags	@""
	.align	4
.nv.constant0.triton_mm:
	.zero		556
